//
// Generated by NVIDIA NVVM Compiler
//
// Compiler Build ID: CL-36424714
// Cuda compilation tools, release 13.0, V13.0.88
// Based on NVVM 20.0.0
//

.version 9.0
.target sm_100
.address_size 64

	// .globl	_Z15gpu_matrix_multPdS_S_iii
.func  (.param .b64 func_retval0) __internal_accurate_pow
(
	.param .b64 __internal_accurate_pow_param_0
)
;
.global .align 4 .u32 n;
.global .align 4 .u32 count;
.global .align 8 .b8 node_coord[16];

.visible .entry _Z15gpu_matrix_multPdS_S_iii(
	.param .u64 .ptr .align 1 _Z15gpu_matrix_multPdS_S_iii_param_0,
	.param .u64 .ptr .align 1 _Z15gpu_matrix_multPdS_S_iii_param_1,
	.param .u64 .ptr .align 1 _Z15gpu_matrix_multPdS_S_iii_param_2,
	.param .u32 _Z15gpu_matrix_multPdS_S_iii_param_3,
	.param .u32 _Z15gpu_matrix_multPdS_S_iii_param_4,
	.param .u32 _Z15gpu_matrix_multPdS_S_iii_param_5
)
{
	.reg .pred 	%p<13>;
	.reg .b32 	%r<43>;
	.reg .b64 	%rd<53>;
	.reg .b64 	%fd<68>;

	ld.param.u64 	%rd7, [_Z15gpu_matrix_multPdS_S_iii_param_0];
	ld.param.u64 	%rd8, [_Z15gpu_matrix_multPdS_S_iii_param_1];
	ld.param.u64 	%rd6, [_Z15gpu_matrix_multPdS_S_iii_param_2];
	ld.param.u32 	%r20, [_Z15gpu_matrix_multPdS_S_iii_param_3];
	ld.param.u32 	%r18, [_Z15gpu_matrix_multPdS_S_iii_param_4];
	ld.param.u32 	%r19, [_Z15gpu_matrix_multPdS_S_iii_param_5];
	cvta.to.global.u64 	%rd1, %rd8;
	cvta.to.global.u64 	%rd2, %rd7;
	mov.u32 	%r22, %ctaid.y;
	mov.u32 	%r23, %ntid.y;
	mov.u32 	%r24, %tid.y;
	mad.lo.s32 	%r25, %r22, %r23, %r24;
	mov.u32 	%r26, %ctaid.x;
	mov.u32 	%r27, %ntid.x;
	mov.u32 	%r28, %tid.x;
	mad.lo.s32 	%r2, %r26, %r27, %r28;
	setp.ge.s32 	%p1, %r2, %r19;
	setp.ge.s32 	%p2, %r25, %r20;
	or.pred  	%p3, %p1, %p2;
	@%p3 bra 	$L__BB0_14;
	setp.lt.s32 	%p4, %r18, 1;
	mov.f64 	%fd67, 0d0000000000000000;
	@%p4 bra 	$L__BB0_13;
	mul.lo.s32 	%r3, %r18, %r25;
	and.b32  	%r4, %r18, 7;
	setp.lt.u32 	%p5, %r18, 8;
	mov.f64 	%fd67, 0d0000000000000000;
	mov.b32 	%r41, 0;
	@%p5 bra 	$L__BB0_5;
	and.b32  	%r41, %r18, 2147483640;
	neg.s32 	%r39, %r41;
	shl.b32 	%r7, %r19, 3;
	mul.wide.u32 	%rd9, %r3, 8;
	add.s64 	%rd10, %rd9, %rd2;
	add.s64 	%rd52, %rd10, 32;
	mov.f64 	%fd67, 0d0000000000000000;
	mul.wide.s32 	%rd13, %r19, 8;
	mov.u32 	%r38, %r2;
$L__BB0_4:
	.pragma "nounroll";
	ld.global.f64 	%fd17, [%rd52+-32];
	mul.wide.s32 	%rd11, %r38, 8;
	add.s64 	%rd12, %rd1, %rd11;
	ld.global.f64 	%fd18, [%rd12];
	fma.rn.f64 	%fd19, %fd17, %fd18, %fd67;
	ld.global.f64 	%fd20, [%rd52+-24];
	add.s64 	%rd14, %rd12, %rd13;
	ld.global.f64 	%fd21, [%rd14];
	fma.rn.f64 	%fd22, %fd20, %fd21, %fd19;
	ld.global.f64 	%fd23, [%rd52+-16];
	add.s64 	%rd15, %rd14, %rd13;
	ld.global.f64 	%fd24, [%rd15];
	fma.rn.f64 	%fd25, %fd23, %fd24, %fd22;
	ld.global.f64 	%fd26, [%rd52+-8];
	add.s64 	%rd16, %rd15, %rd13;
	ld.global.f64 	%fd27, [%rd16];
	fma.rn.f64 	%fd28, %fd26, %fd27, %fd25;
	ld.global.f64 	%fd29, [%rd52];
	add.s64 	%rd17, %rd16, %rd13;
	ld.global.f64 	%fd30, [%rd17];
	fma.rn.f64 	%fd31, %fd29, %fd30, %fd28;
	ld.global.f64 	%fd32, [%rd52+8];
	add.s64 	%rd18, %rd17, %rd13;
	ld.global.f64 	%fd33, [%rd18];
	fma.rn.f64 	%fd34, %fd32, %fd33, %fd31;
	ld.global.f64 	%fd35, [%rd52+16];
	add.s64 	%rd19, %rd18, %rd13;
	ld.global.f64 	%fd36, [%rd19];
	fma.rn.f64 	%fd37, %fd35, %fd36, %fd34;
	ld.global.f64 	%fd38, [%rd52+24];
	add.s64 	%rd20, %rd19, %rd13;
	ld.global.f64 	%fd39, [%rd20];
	fma.rn.f64 	%fd67, %fd38, %fd39, %fd37;
	add.s32 	%r39, %r39, 8;
	add.s32 	%r38, %r38, %r7;
	add.s64 	%rd52, %rd52, 64;
	setp.ne.s32 	%p6, %r39, 0;
	@%p6 bra 	$L__BB0_4;
$L__BB0_5:
	setp.eq.s32 	%p7, %r4, 0;
	@%p7 bra 	$L__BB0_13;
	and.b32  	%r13, %r18, 3;
	setp.lt.u32 	%p8, %r4, 4;
	@%p8 bra 	$L__BB0_8;
	add.s32 	%r30, %r41, %r3;
	mul.wide.u32 	%rd21, %r30, 8;
	add.s64 	%rd22, %rd2, %rd21;
	ld.global.f64 	%fd41, [%rd22];
	mad.lo.s32 	%r31, %r41, %r19, %r2;
	mul.wide.s32 	%rd23, %r31, 8;
	add.s64 	%rd24, %rd1, %rd23;
	ld.global.f64 	%fd42, [%rd24];
	fma.rn.f64 	%fd43, %fd41, %fd42, %fd67;
	cvt.u64.u32 	%rd25, %r3;
	cvt.u64.u32 	%rd26, %r41;
	add.s64 	%rd27, %rd26, %rd25;
	shl.b64 	%rd28, %rd27, 3;
	add.s64 	%rd29, %rd2, %rd28;
	ld.global.f64 	%fd44, [%rd29+8];
	mul.wide.s32 	%rd30, %r19, 8;
	add.s64 	%rd31, %rd24, %rd30;
	ld.global.f64 	%fd45, [%rd31];
	fma.rn.f64 	%fd46, %fd44, %fd45, %fd43;
	ld.global.f64 	%fd47, [%rd29+16];
	add.s64 	%rd32, %rd31, %rd30;
	ld.global.f64 	%fd48, [%rd32];
	fma.rn.f64 	%fd49, %fd47, %fd48, %fd46;
	ld.global.f64 	%fd50, [%rd29+24];
	add.s64 	%rd33, %rd32, %rd30;
	ld.global.f64 	%fd51, [%rd33];
	fma.rn.f64 	%fd67, %fd50, %fd51, %fd49;
	add.s32 	%r41, %r41, 4;
$L__BB0_8:
	setp.eq.s32 	%p9, %r13, 0;
	@%p9 bra 	$L__BB0_13;
	setp.eq.s32 	%p10, %r13, 1;
	@%p10 bra 	$L__BB0_11;
	add.s32 	%r32, %r41, %r3;
	mul.wide.u32 	%rd34, %r32, 8;
	add.s64 	%rd35, %rd2, %rd34;
	ld.global.f64 	%fd53, [%rd35];
	mad.lo.s32 	%r33, %r41, %r19, %r2;
	mul.wide.s32 	%rd36, %r33, 8;
	add.s64 	%rd37, %rd1, %rd36;
	ld.global.f64 	%fd54, [%rd37];
	fma.rn.f64 	%fd55, %fd53, %fd54, %fd67;
	cvt.u64.u32 	%rd38, %r3;
	cvt.u64.u32 	%rd39, %r41;
	add.s64 	%rd40, %rd39, %rd38;
	shl.b64 	%rd41, %rd40, 3;
	add.s64 	%rd42, %rd2, %rd41;
	ld.global.f64 	%fd56, [%rd42+8];
	mul.wide.s32 	%rd43, %r19, 8;
	add.s64 	%rd44, %rd37, %rd43;
	ld.global.f64 	%fd57, [%rd44];
	fma.rn.f64 	%fd67, %fd56, %fd57, %fd55;
	add.s32 	%r41, %r41, 2;
$L__BB0_11:
	and.b32  	%r34, %r18, 1;
	setp.eq.b32 	%p11, %r34, 1;
	not.pred 	%p12, %p11;
	@%p12 bra 	$L__BB0_13;
	add.s32 	%r35, %r41, %r3;
	mul.wide.u32 	%rd45, %r35, 8;
	add.s64 	%rd46, %rd2, %rd45;
	ld.global.f64 	%fd58, [%rd46];
	mad.lo.s32 	%r36, %r41, %r19, %r2;
	mul.wide.s32 	%rd47, %r36, 8;
	add.s64 	%rd48, %rd1, %rd47;
	ld.global.f64 	%fd59, [%rd48];
	fma.rn.f64 	%fd67, %fd58, %fd59, %fd67;
$L__BB0_13:
	mad.lo.s32 	%r37, %r19, %r25, %r2;
	cvta.to.global.u64 	%rd49, %rd6;
	mul.wide.s32 	%rd50, %r37, 8;
	add.s64 	%rd51, %rd49, %rd50;
	st.global.f64 	[%rd51], %fd67;
$L__BB0_14:
	ret;

}
	// .globl	_Z20compute_K_matrix_gpuiPdP10node_coordi
.visible .entry _Z20compute_K_matrix_gpuiPdP10node_coordi(
	.param .u32 _Z20compute_K_matrix_gpuiPdP10node_coordi_param_0,
	.param .u64 .ptr .align 1 _Z20compute_K_matrix_gpuiPdP10node_coordi_param_1,
	.param .u64 .ptr .align 1 _Z20compute_K_matrix_gpuiPdP10node_coordi_param_2,
	.param .u32 _Z20compute_K_matrix_gpuiPdP10node_coordi_param_3
)
{
	.reg .pred 	%p<18>;
	.reg .b32 	%r<73>;
	.reg .b32 	%f<7>;
	.reg .b64 	%rd<19>;
	.reg .b64 	%fd<109>;

	ld.param.u32 	%r25, [_Z20compute_K_matrix_gpuiPdP10node_coordi_param_0];
	ld.param.u64 	%rd9, [_Z20compute_K_matrix_gpuiPdP10node_coordi_param_1];
	ld.param.u64 	%rd10, [_Z20compute_K_matrix_gpuiPdP10node_coordi_param_2];
	ld.param.u32 	%r26, [_Z20compute_K_matrix_gpuiPdP10node_coordi_param_3];
	cvta.to.global.u64 	%rd1, %rd9;
	cvta.to.global.u64 	%rd2, %rd10;
	mul.lo.s32 	%r1, %r26, %r26;
	st.global.u32 	[n], %r1;
	mov.u32 	%r68, %tid.x;
	setp.ge.u32 	%p1, %r68, %r1;
	@%p1 bra 	$L__BB1_22;
	and.b32  	%r3, %r1, 1;
	and.b32  	%r4, %r1, 2147483644;
	add.s64 	%rd3, %rd2, 16;
$L__BB1_2:
	setp.eq.s32 	%p2, %r1, 1;
	mul.wide.s32 	%rd11, %r68, 16;
	add.s64 	%rd4, %rd2, %rd11;
	mul.lo.s32 	%r6, %r1, %r68;
	add.s32 	%r28, %r6, %r68;
	mul.wide.s32 	%rd12, %r28, 8;
	add.s64 	%rd5, %rd1, %rd12;
	mov.b32 	%r72, 0;
	@%p2 bra 	$L__BB1_15;
	neg.s32 	%r70, %r68;
	mov.b32 	%r71, 0;
	mov.u64 	%rd18, %rd3;
	mov.u32 	%r69, %r6;
$L__BB1_4:
	ld.global.f64 	%fd16, [%rd4];
	ld.global.f64 	%fd17, [%rd18+-16];
	sub.f64 	%fd18, %fd16, %fd17;
	ld.global.f64 	%fd19, [%rd4+8];
	ld.global.f64 	%fd20, [%rd18+-8];
	sub.f64 	%fd21, %fd19, %fd20;
	mul.f64 	%fd22, %fd21, %fd21;
	fma.rn.f64 	%fd1, %fd18, %fd18, %fd22;
	neg.f64 	%fd23, %fd1;
	fma.rn.f64 	%fd24, %fd1, 0dBFF71547652B82FE, 0d4338000000000000;
	{
	.reg .b32 %temp; 
	mov.b64 	{%r11, %temp}, %fd24;
	}
	mov.f64 	%fd25, 0dC338000000000000;
	add.rn.f64 	%fd26, %fd24, %fd25;
	fma.rn.f64 	%fd27, %fd26, 0dBFE62E42FEFA39EF, %fd23;
	fma.rn.f64 	%fd28, %fd26, 0dBC7ABC9E3B39803F, %fd27;
	fma.rn.f64 	%fd29, %fd28, 0d3E5ADE1569CE2BDF, 0d3E928AF3FCA213EA;
	fma.rn.f64 	%fd30, %fd29, %fd28, 0d3EC71DEE62401315;
	fma.rn.f64 	%fd31, %fd30, %fd28, 0d3EFA01997C89EB71;
	fma.rn.f64 	%fd32, %fd31, %fd28, 0d3F2A01A014761F65;
	fma.rn.f64 	%fd33, %fd32, %fd28, 0d3F56C16C1852B7AF;
	fma.rn.f64 	%fd34, %fd33, %fd28, 0d3F81111111122322;
	fma.rn.f64 	%fd35, %fd34, %fd28, 0d3FA55555555502A1;
	fma.rn.f64 	%fd36, %fd35, %fd28, 0d3FC5555555555511;
	fma.rn.f64 	%fd37, %fd36, %fd28, 0d3FE000000000000B;
	fma.rn.f64 	%fd38, %fd37, %fd28, 0d3FF0000000000000;
	fma.rn.f64 	%fd39, %fd38, %fd28, 0d3FF0000000000000;
	{
	.reg .b32 %temp; 
	mov.b64 	{%r12, %temp}, %fd39;
	}
	{
	.reg .b32 %temp; 
	mov.b64 	{%temp, %r13}, %fd39;
	}
	shl.b32 	%r30, %r11, 20;
	add.s32 	%r31, %r30, %r13;
	mov.b64 	%fd106, {%r12, %r31};
	{
	.reg .b32 %temp; 
	mov.b64 	{%temp, %r32}, %fd23;
	}
	mov.b32 	%f4, %r32;
	abs.f32 	%f1, %f4;
	setp.lt.f32 	%p3, %f1, 0f4086232B;
	@%p3 bra 	$L__BB1_7;
	setp.gt.f64 	%p4, %fd1, 0d0000000000000000;
	mov.f64 	%fd40, 0d7FF0000000000000;
	sub.f64 	%fd41, %fd40, %fd1;
	selp.f64 	%fd106, 0d0000000000000000, %fd41, %p4;
	setp.geu.f32 	%p5, %f1, 0f40874800;
	@%p5 bra 	$L__BB1_7;
	shr.u32 	%r33, %r11, 31;
	add.s32 	%r34, %r11, %r33;
	shr.s32 	%r35, %r34, 1;
	shl.b32 	%r36, %r35, 20;
	add.s32 	%r37, %r13, %r36;
	mov.b64 	%fd42, {%r12, %r37};
	sub.s32 	%r38, %r11, %r35;
	shl.b32 	%r39, %r38, 20;
	add.s32 	%r40, %r39, 1072693248;
	mov.b32 	%r41, 0;
	mov.b64 	%fd43, {%r41, %r40};
	mul.f64 	%fd106, %fd43, %fd42;
$L__BB1_7:
	mul.wide.s32 	%rd13, %r69, 8;
	add.s64 	%rd7, %rd1, %rd13;
	st.global.f64 	[%rd7], %fd106;
	setp.ne.s32 	%p6, %r70, 0;
	@%p6 bra 	$L__BB1_9;
	ld.global.f64 	%fd44, [%rd5];
	add.f64 	%fd45, %fd44, 0d3F847AE147AE147B;
	st.global.f64 	[%rd5], %fd45;
$L__BB1_9:
	ld.global.f64 	%fd46, [%rd4];
	ld.global.f64 	%fd47, [%rd18];
	sub.f64 	%fd48, %fd46, %fd47;
	ld.global.f64 	%fd49, [%rd4+8];
	ld.global.f64 	%fd50, [%rd18+8];
	sub.f64 	%fd51, %fd49, %fd50;
	mul.f64 	%fd52, %fd51, %fd51;
	fma.rn.f64 	%fd6, %fd48, %fd48, %fd52;
	neg.f64 	%fd53, %fd6;
	fma.rn.f64 	%fd54, %fd6, 0dBFF71547652B82FE, 0d4338000000000000;
	{
	.reg .b32 %temp; 
	mov.b64 	{%r14, %temp}, %fd54;
	}
	mov.f64 	%fd55, 0dC338000000000000;
	add.rn.f64 	%fd56, %fd54, %fd55;
	fma.rn.f64 	%fd57, %fd56, 0dBFE62E42FEFA39EF, %fd53;
	fma.rn.f64 	%fd58, %fd56, 0dBC7ABC9E3B39803F, %fd57;
	fma.rn.f64 	%fd59, %fd58, 0d3E5ADE1569CE2BDF, 0d3E928AF3FCA213EA;
	fma.rn.f64 	%fd60, %fd59, %fd58, 0d3EC71DEE62401315;
	fma.rn.f64 	%fd61, %fd60, %fd58, 0d3EFA01997C89EB71;
	fma.rn.f64 	%fd62, %fd61, %fd58, 0d3F2A01A014761F65;
	fma.rn.f64 	%fd63, %fd62, %fd58, 0d3F56C16C1852B7AF;
	fma.rn.f64 	%fd64, %fd63, %fd58, 0d3F81111111122322;
	fma.rn.f64 	%fd65, %fd64, %fd58, 0d3FA55555555502A1;
	fma.rn.f64 	%fd66, %fd65, %fd58, 0d3FC5555555555511;
	fma.rn.f64 	%fd67, %fd66, %fd58, 0d3FE000000000000B;
	fma.rn.f64 	%fd68, %fd67, %fd58, 0d3FF0000000000000;
	fma.rn.f64 	%fd69, %fd68, %fd58, 0d3FF0000000000000;
	{
	.reg .b32 %temp; 
	mov.b64 	{%r15, %temp}, %fd69;
	}
	{
	.reg .b32 %temp; 
	mov.b64 	{%temp, %r16}, %fd69;
	}
	shl.b32 	%r42, %r14, 20;
	add.s32 	%r43, %r42, %r16;
	mov.b64 	%fd107, {%r15, %r43};
	{
	.reg .b32 %temp; 
	mov.b64 	{%temp, %r44}, %fd53;
	}
	mov.b32 	%f5, %r44;
	abs.f32 	%f2, %f5;
	setp.lt.f32 	%p7, %f2, 0f4086232B;
	@%p7 bra 	$L__BB1_12;
	setp.gt.f64 	%p8, %fd6, 0d0000000000000000;
	mov.f64 	%fd70, 0d7FF0000000000000;
	sub.f64 	%fd71, %fd70, %fd6;
	selp.f64 	%fd107, 0d0000000000000000, %fd71, %p8;
	setp.geu.f32 	%p9, %f2, 0f40874800;
	@%p9 bra 	$L__BB1_12;
	shr.u32 	%r45, %r14, 31;
	add.s32 	%r46, %r14, %r45;
	shr.s32 	%r47, %r46, 1;
	shl.b32 	%r48, %r47, 20;
	add.s32 	%r49, %r16, %r48;
	mov.b64 	%fd72, {%r15, %r49};
	sub.s32 	%r50, %r14, %r47;
	shl.b32 	%r51, %r50, 20;
	add.s32 	%r52, %r51, 1072693248;
	mov.b32 	%r53, 0;
	mov.b64 	%fd73, {%r53, %r52};
	mul.f64 	%fd107, %fd73, %fd72;
$L__BB1_12:
	st.global.f64 	[%rd7+8], %fd107;
	add.s32 	%r54, %r71, 1;
	setp.ne.s32 	%p10, %r68, %r54;
	@%p10 bra 	$L__BB1_14;
	ld.global.f64 	%fd74, [%rd5];
	add.f64 	%fd75, %fd74, 0d3F847AE147AE147B;
	st.global.f64 	[%rd5], %fd75;
$L__BB1_14:
	add.s32 	%r71, %r71, 2;
	add.s32 	%r70, %r70, 2;
	add.s32 	%r69, %r69, 2;
	add.s64 	%rd18, %rd18, 32;
	setp.ne.s32 	%p11, %r71, %r4;
	mov.u32 	%r72, %r4;
	@%p11 bra 	$L__BB1_4;
$L__BB1_15:
	setp.eq.s32 	%p12, %r3, 0;
	@%p12 bra 	$L__BB1_21;
	ld.global.f64 	%fd76, [%rd4];
	mul.wide.u32 	%rd14, %r72, 16;
	add.s64 	%rd15, %rd2, %rd14;
	ld.global.f64 	%fd77, [%rd15];
	sub.f64 	%fd78, %fd76, %fd77;
	ld.global.f64 	%fd79, [%rd4+8];
	ld.global.f64 	%fd80, [%rd15+8];
	sub.f64 	%fd81, %fd79, %fd80;
	mul.f64 	%fd82, %fd81, %fd81;
	fma.rn.f64 	%fd11, %fd78, %fd78, %fd82;
	neg.f64 	%fd83, %fd11;
	fma.rn.f64 	%fd84, %fd11, 0dBFF71547652B82FE, 0d4338000000000000;
	{
	.reg .b32 %temp; 
	mov.b64 	{%r21, %temp}, %fd84;
	}
	mov.f64 	%fd85, 0dC338000000000000;
	add.rn.f64 	%fd86, %fd84, %fd85;
	fma.rn.f64 	%fd87, %fd86, 0dBFE62E42FEFA39EF, %fd83;
	fma.rn.f64 	%fd88, %fd86, 0dBC7ABC9E3B39803F, %fd87;
	fma.rn.f64 	%fd89, %fd88, 0d3E5ADE1569CE2BDF, 0d3E928AF3FCA213EA;
	fma.rn.f64 	%fd90, %fd89, %fd88, 0d3EC71DEE62401315;
	fma.rn.f64 	%fd91, %fd90, %fd88, 0d3EFA01997C89EB71;
	fma.rn.f64 	%fd92, %fd91, %fd88, 0d3F2A01A014761F65;
	fma.rn.f64 	%fd93, %fd92, %fd88, 0d3F56C16C1852B7AF;
	fma.rn.f64 	%fd94, %fd93, %fd88, 0d3F81111111122322;
	fma.rn.f64 	%fd95, %fd94, %fd88, 0d3FA55555555502A1;
	fma.rn.f64 	%fd96, %fd95, %fd88, 0d3FC5555555555511;
	fma.rn.f64 	%fd97, %fd96, %fd88, 0d3FE000000000000B;
	fma.rn.f64 	%fd98, %fd97, %fd88, 0d3FF0000000000000;
	fma.rn.f64 	%fd99, %fd98, %fd88, 0d3FF0000000000000;
	{
	.reg .b32 %temp; 
	mov.b64 	{%r22, %temp}, %fd99;
	}
	{
	.reg .b32 %temp; 
	mov.b64 	{%temp, %r23}, %fd99;
	}
	shl.b32 	%r55, %r21, 20;
	add.s32 	%r56, %r55, %r23;
	mov.b64 	%fd108, {%r22, %r56};
	{
	.reg .b32 %temp; 
	mov.b64 	{%temp, %r57}, %fd83;
	}
	mov.b32 	%f6, %r57;
	abs.f32 	%f3, %f6;
	setp.lt.f32 	%p13, %f3, 0f4086232B;
	@%p13 bra 	$L__BB1_19;
	setp.gt.f64 	%p14, %fd11, 0d0000000000000000;
	mov.f64 	%fd100, 0d7FF0000000000000;
	sub.f64 	%fd101, %fd100, %fd11;
	selp.f64 	%fd108, 0d0000000000000000, %fd101, %p14;
	setp.geu.f32 	%p15, %f3, 0f40874800;
	@%p15 bra 	$L__BB1_19;
	shr.u32 	%r58, %r21, 31;
	add.s32 	%r59, %r21, %r58;
	shr.s32 	%r60, %r59, 1;
	shl.b32 	%r61, %r60, 20;
	add.s32 	%r62, %r23, %r61;
	mov.b64 	%fd102, {%r22, %r62};
	sub.s32 	%r63, %r21, %r60;
	shl.b32 	%r64, %r63, 20;
	add.s32 	%r65, %r64, 1072693248;
	mov.b32 	%r66, 0;
	mov.b64 	%fd103, {%r66, %r65};
	mul.f64 	%fd108, %fd103, %fd102;
$L__BB1_19:
	add.s32 	%r67, %r6, %r72;
	mul.wide.s32 	%rd16, %r67, 8;
	add.s64 	%rd17, %rd1, %rd16;
	st.global.f64 	[%rd17], %fd108;
	setp.ne.s32 	%p16, %r68, %r72;
	@%p16 bra 	$L__BB1_21;
	ld.global.f64 	%fd104, [%rd5];
	add.f64 	%fd105, %fd104, 0d3F847AE147AE147B;
	st.global.f64 	[%rd5], %fd105;
$L__BB1_21:
	add.s32 	%r68, %r68, %r25;
	setp.lt.s32 	%p17, %r68, %r1;
	@%p17 bra 	$L__BB1_2;
$L__BB1_22:
	ret;

}
	// .globl	_Z15device_run_choliPdS_S_i
.visible .entry _Z15device_run_choliPdS_S_i(
	.param .u32 _Z15device_run_choliPdS_S_i_param_0,
	.param .u64 .ptr .align 1 _Z15device_run_choliPdS_S_i_param_1,
	.param .u64 .ptr .align 1 _Z15device_run_choliPdS_S_i_param_2,
	.param .u64 .ptr .align 1 _Z15device_run_choliPdS_S_i_param_3,
	.param .u32 _Z15device_run_choliPdS_S_i_param_4
)
{
	.reg .pred 	%p<47>;
	.reg .b32 	%r<90>;
	.reg .b64 	%rd<47>;
	.reg .b64 	%fd<203>;

	ld.param.u32 	%r47, [_Z15device_run_choliPdS_S_i_param_0];
	ld.param.u64 	%rd7, [_Z15device_run_choliPdS_S_i_param_2];
	ld.param.u64 	%rd8, [_Z15device_run_choliPdS_S_i_param_3];
	ld.param.u32 	%r48, [_Z15device_run_choliPdS_S_i_param_4];
	cvta.to.global.u64 	%rd1, %rd8;
	cvta.to.global.u64 	%rd2, %rd7;
	setp.lt.s32 	%p2, %r48, 1;
	@%p2 bra 	$L__BB2_54;
	mov.u32 	%r1, %tid.x;
	mul.wide.u32 	%rd9, %r1, 8;
	add.s64 	%rd3, %rd1, %rd9;
	mov.f64 	%fd43, 0d4000000000000000;
	{
	.reg .b32 %temp; 
	mov.b64 	{%temp, %r2}, %fd43;
	}
	and.b32  	%r3, %r2, 2146435072;
	setp.eq.s32 	%p3, %r3, 1062207488;
	setp.lt.s32 	%p4, %r2, 0;
	selp.b32 	%r4, 0, 2146435072, %p4;
	and.b32  	%r50, %r2, 2147483647;
	setp.ne.s32 	%p5, %r50, 1071644672;
	and.pred  	%p1, %p3, %p5;
	or.b32  	%r5, %r4, -2147483648;
	mov.b32 	%r76, 0;
	selp.b32 	%r67, %r5, %r4, %p1;
$L__BB2_2:
	mul.lo.s32 	%r7, %r76, %r48;
	min.s32 	%r8, %r47, %r76;
	mov.b32 	%r77, 0;
$L__BB2_3:
	setp.ne.s32 	%p6, %r77, %r76;
	@%p6 bra 	$L__BB2_29;
	setp.ge.u32 	%p22, %r1, %r76;
	mov.b64 	%rd31, 0;
	st.global.u64 	[%rd3], %rd31;
	@%p22 bra 	$L__BB2_12;
	mov.f64 	%fd182, 0d0000000000000000;
	mov.u32 	%r78, %r1;
$L__BB2_6:
	setp.lt.s32 	%p23, %r2, 0;
	setp.eq.s32 	%p24, %r3, 1062207488;
	add.s32 	%r60, %r78, %r7;
	mul.wide.s32 	%rd32, %r60, 8;
	add.s64 	%rd33, %rd2, %rd32;
	ld.global.f64 	%fd2, [%rd33];
	{
	.reg .b32 %temp; 
	mov.b64 	{%temp, %r11}, %fd2;
	}
	abs.f64 	%fd3, %fd2;
	{ // callseq 0, 0
	.param .b64 param0;
	st.param.f64 	[param0], %fd3;
	.param .b64 retval0;
	call.uni (retval0), 
	__internal_accurate_pow, 
	(
	param0
	);
	ld.param.f64 	%fd111, [retval0];
	} // callseq 0
	setp.lt.s32 	%p26, %r11, 0;
	neg.f64 	%fd113, %fd111;
	selp.f64 	%fd114, %fd113, %fd111, %p24;
	selp.f64 	%fd115, %fd114, %fd111, %p26;
	setp.eq.f64 	%p27, %fd2, 0d0000000000000000;
	selp.b32 	%r61, %r11, 0, %p24;
	or.b32  	%r62, %r61, 2146435072;
	selp.b32 	%r63, %r62, %r61, %p23;
	mov.b32 	%r64, 0;
	mov.b64 	%fd116, {%r64, %r63};
	selp.f64 	%fd183, %fd116, %fd115, %p27;
	add.f64 	%fd117, %fd2, 0d4000000000000000;
	{
	.reg .b32 %temp; 
	mov.b64 	{%temp, %r65}, %fd117;
	}
	and.b32  	%r66, %r65, 2146435072;
	setp.ne.s32 	%p28, %r66, 2146435072;
	@%p28 bra 	$L__BB2_11;
	setp.num.f64 	%p29, %fd2, %fd2;
	@%p29 bra 	$L__BB2_9;
	mov.f64 	%fd118, 0d4000000000000000;
	add.rn.f64 	%fd183, %fd2, %fd118;
	bra.uni 	$L__BB2_11;
$L__BB2_9:
	setp.neu.f64 	%p30, %fd3, 0d7FF0000000000000;
	@%p30 bra 	$L__BB2_11;
	selp.b32 	%r68, %r67, %r4, %p26;
	mov.b32 	%r69, 0;
	mov.b64 	%fd183, {%r69, %r68};
$L__BB2_11:
	setp.eq.f64 	%p32, %fd2, 0d3FF0000000000000;
	selp.f64 	%fd119, 0d3FF0000000000000, %fd183, %p32;
	add.f64 	%fd182, %fd182, %fd119;
	st.global.f64 	[%rd3], %fd182;
	add.s32 	%r78, %r78, %r47;
	setp.lt.s32 	%p33, %r78, %r76;
	@%p33 bra 	$L__BB2_6;
$L__BB2_12:
	setp.ne.s32 	%p34, %r1, 0;
	bar.sync 	0;
	@%p34 bra 	$L__BB2_52;
	and.b32  	%r70, %r8, 1;
	add.s32 	%r13, %r8, %r70;
	st.global.u32 	[count], %r13;
	setp.lt.s32 	%p35, %r13, 2;
	ld.global.f64 	%fd191, [%rd1];
	@%p35 bra 	$L__BB2_28;
	add.s32 	%r14, %r13, -1;
	setp.lt.u32 	%p36, %r13, 17;
	mov.b32 	%r81, 1;
	@%p36 bra 	$L__BB2_17;
	mov.b32 	%r79, 1;
$L__BB2_16:
	.pragma "nounroll";
	mul.wide.u32 	%rd34, %r79, 8;
	add.s64 	%rd35, %rd1, %rd34;
	ld.global.f64 	%fd121, [%rd35];
	add.f64 	%fd122, %fd121, %fd191;
	ld.global.f64 	%fd123, [%rd35+8];
	add.f64 	%fd124, %fd123, %fd122;
	ld.global.f64 	%fd125, [%rd35+16];
	add.f64 	%fd126, %fd125, %fd124;
	ld.global.f64 	%fd127, [%rd35+24];
	add.f64 	%fd128, %fd127, %fd126;
	ld.global.f64 	%fd129, [%rd35+32];
	add.f64 	%fd130, %fd129, %fd128;
	ld.global.f64 	%fd131, [%rd35+40];
	add.f64 	%fd132, %fd131, %fd130;
	ld.global.f64 	%fd133, [%rd35+48];
	add.f64 	%fd134, %fd133, %fd132;
	ld.global.f64 	%fd135, [%rd35+56];
	add.f64 	%fd136, %fd135, %fd134;
	ld.global.f64 	%fd137, [%rd35+64];
	add.f64 	%fd138, %fd137, %fd136;
	ld.global.f64 	%fd139, [%rd35+72];
	add.f64 	%fd140, %fd139, %fd138;
	ld.global.f64 	%fd141, [%rd35+80];
	add.f64 	%fd142, %fd141, %fd140;
	ld.global.f64 	%fd143, [%rd35+88];
	add.f64 	%fd144, %fd143, %fd142;
	ld.global.f64 	%fd145, [%rd35+96];
	add.f64 	%fd146, %fd145, %fd144;
	ld.global.f64 	%fd147, [%rd35+104];
	add.f64 	%fd148, %fd147, %fd146;
	ld.global.f64 	%fd149, [%rd35+112];
	add.f64 	%fd150, %fd149, %fd148;
	ld.global.f64 	%fd151, [%rd35+120];
	add.f64 	%fd191, %fd151, %fd150;
	add.s32 	%r81, %r79, 16;
	add.s32 	%r73, %r79, 15;
	and.b32  	%r74, %r14, -16;
	setp.ne.s32 	%p37, %r73, %r74;
	mov.u32 	%r79, %r81;
	@%p37 bra 	$L__BB2_16;
$L__BB2_17:
	and.b32  	%r18, %r14, 15;
	setp.eq.s32 	%p38, %r18, 0;
	@%p38 bra 	$L__BB2_27;
	setp.lt.u32 	%p39, %r18, 8;
	@%p39 bra 	$L__BB2_20;
	mul.wide.u32 	%rd36, %r81, 8;
	add.s64 	%rd37, %rd1, %rd36;
	ld.global.f64 	%fd153, [%rd37];
	add.f64 	%fd154, %fd153, %fd191;
	ld.global.f64 	%fd155, [%rd37+8];
	add.f64 	%fd156, %fd155, %fd154;
	ld.global.f64 	%fd157, [%rd37+16];
	add.f64 	%fd158, %fd157, %fd156;
	ld.global.f64 	%fd159, [%rd37+24];
	add.f64 	%fd160, %fd159, %fd158;
	ld.global.f64 	%fd161, [%rd37+32];
	add.f64 	%fd162, %fd161, %fd160;
	ld.global.f64 	%fd163, [%rd37+40];
	add.f64 	%fd164, %fd163, %fd162;
	ld.global.f64 	%fd165, [%rd37+48];
	add.f64 	%fd166, %fd165, %fd164;
	ld.global.f64 	%fd167, [%rd37+56];
	add.f64 	%fd191, %fd167, %fd166;
	add.s32 	%r81, %r81, 8;
$L__BB2_20:
	and.b32  	%r21, %r14, 7;
	setp.eq.s32 	%p40, %r21, 0;
	@%p40 bra 	$L__BB2_27;
	and.b32  	%r22, %r14, 3;
	setp.lt.u32 	%p41, %r21, 4;
	@%p41 bra 	$L__BB2_23;
	mul.wide.u32 	%rd38, %r81, 8;
	add.s64 	%rd39, %rd1, %rd38;
	ld.global.f64 	%fd169, [%rd39];
	add.f64 	%fd170, %fd169, %fd191;
	ld.global.f64 	%fd171, [%rd39+8];
	add.f64 	%fd172, %fd171, %fd170;
	ld.global.f64 	%fd173, [%rd39+16];
	add.f64 	%fd174, %fd173, %fd172;
	ld.global.f64 	%fd175, [%rd39+24];
	add.f64 	%fd191, %fd175, %fd174;
	add.s32 	%r81, %r81, 4;
$L__BB2_23:
	setp.eq.s32 	%p42, %r22, 0;
	@%p42 bra 	$L__BB2_27;
	mul.wide.u32 	%rd40, %r81, 8;
	add.s64 	%rd4, %rd1, %rd40;
	ld.global.f64 	%fd176, [%rd4];
	add.f64 	%fd191, %fd176, %fd191;
	setp.eq.s32 	%p43, %r22, 1;
	@%p43 bra 	$L__BB2_27;
	ld.global.f64 	%fd177, [%rd4+8];
	add.f64 	%fd191, %fd177, %fd191;
	setp.eq.s32 	%p44, %r22, 2;
	@%p44 bra 	$L__BB2_27;
	ld.global.f64 	%fd178, [%rd4+16];
	add.f64 	%fd191, %fd178, %fd191;
$L__BB2_27:
	st.global.f64 	[%rd1], %fd191;
$L__BB2_28:
	ld.param.u64 	%rd46, [_Z15device_run_choliPdS_S_i_param_1];
	add.s32 	%r75, %r7, %r76;
	cvta.to.global.u64 	%rd41, %rd46;
	mul.wide.u32 	%rd42, %r75, 8;
	add.s64 	%rd43, %rd41, %rd42;
	ld.global.f64 	%fd179, [%rd43];
	sub.f64 	%fd180, %fd179, %fd191;
	sqrt.rn.f64 	%fd181, %fd180;
	add.s64 	%rd44, %rd2, %rd42;
	st.global.f64 	[%rd44], %fd181;
	bra.uni 	$L__BB2_52;
$L__BB2_29:
	setp.le.u32 	%p7, %r77, %r76;
	@%p7 bra 	$L__BB2_50;
	setp.ge.u32 	%p9, %r1, %r76;
	mov.b64 	%rd13, 0;
	st.global.u64 	[%rd3], %rd13;
	@%p9 bra 	$L__BB2_33;
	add.s32 	%r84, %r1, %r7;
	mad.lo.s32 	%r83, %r77, %r48, %r1;
	mov.f64 	%fd193, 0d0000000000000000;
	mov.u32 	%r85, %r1;
$L__BB2_32:
	mul.wide.s32 	%rd14, %r84, 8;
	add.s64 	%rd15, %rd2, %rd14;
	mul.wide.s32 	%rd16, %r83, 8;
	add.s64 	%rd17, %rd2, %rd16;
	ld.global.f64 	%fd45, [%rd17];
	ld.global.f64 	%fd46, [%rd15];
	fma.rn.f64 	%fd193, %fd45, %fd46, %fd193;
	st.global.f64 	[%rd3], %fd193;
	add.s32 	%r85, %r85, %r47;
	add.s32 	%r84, %r84, %r47;
	add.s32 	%r83, %r83, %r47;
	setp.lt.s32 	%p10, %r85, %r76;
	@%p10 bra 	$L__BB2_32;
$L__BB2_33:
	setp.ne.s32 	%p11, %r1, 0;
	bar.sync 	0;
	@%p11 bra 	$L__BB2_52;
	and.b32  	%r53, %r8, 1;
	add.s32 	%r33, %r8, %r53;
	st.global.u32 	[count], %r33;
	setp.lt.s32 	%p12, %r33, 2;
	ld.global.f64 	%fd201, [%rd1];
	@%p12 bra 	$L__BB2_49;
	add.s32 	%r34, %r33, -1;
	setp.lt.u32 	%p13, %r33, 17;
	mov.b32 	%r88, 1;
	@%p13 bra 	$L__BB2_38;
	mov.b32 	%r86, 1;
$L__BB2_37:
	.pragma "nounroll";
	mul.wide.u32 	%rd18, %r86, 8;
	add.s64 	%rd19, %rd1, %rd18;
	ld.global.f64 	%fd48, [%rd19];
	add.f64 	%fd49, %fd48, %fd201;
	ld.global.f64 	%fd50, [%rd19+8];
	add.f64 	%fd51, %fd50, %fd49;
	ld.global.f64 	%fd52, [%rd19+16];
	add.f64 	%fd53, %fd52, %fd51;
	ld.global.f64 	%fd54, [%rd19+24];
	add.f64 	%fd55, %fd54, %fd53;
	ld.global.f64 	%fd56, [%rd19+32];
	add.f64 	%fd57, %fd56, %fd55;
	ld.global.f64 	%fd58, [%rd19+40];
	add.f64 	%fd59, %fd58, %fd57;
	ld.global.f64 	%fd60, [%rd19+48];
	add.f64 	%fd61, %fd60, %fd59;
	ld.global.f64 	%fd62, [%rd19+56];
	add.f64 	%fd63, %fd62, %fd61;
	ld.global.f64 	%fd64, [%rd19+64];
	add.f64 	%fd65, %fd64, %fd63;
	ld.global.f64 	%fd66, [%rd19+72];
	add.f64 	%fd67, %fd66, %fd65;
	ld.global.f64 	%fd68, [%rd19+80];
	add.f64 	%fd69, %fd68, %fd67;
	ld.global.f64 	%fd70, [%rd19+88];
	add.f64 	%fd71, %fd70, %fd69;
	ld.global.f64 	%fd72, [%rd19+96];
	add.f64 	%fd73, %fd72, %fd71;
	ld.global.f64 	%fd74, [%rd19+104];
	add.f64 	%fd75, %fd74, %fd73;
	ld.global.f64 	%fd76, [%rd19+112];
	add.f64 	%fd77, %fd76, %fd75;
	ld.global.f64 	%fd78, [%rd19+120];
	add.f64 	%fd201, %fd78, %fd77;
	add.s32 	%r88, %r86, 16;
	add.s32 	%r56, %r86, 15;
	and.b32  	%r57, %r34, -16;
	setp.ne.s32 	%p14, %r56, %r57;
	mov.u32 	%r86, %r88;
	@%p14 bra 	$L__BB2_37;
$L__BB2_38:
	and.b32  	%r38, %r34, 15;
	setp.eq.s32 	%p15, %r38, 0;
	@%p15 bra 	$L__BB2_48;
	setp.lt.u32 	%p16, %r38, 8;
	@%p16 bra 	$L__BB2_41;
	mul.wide.u32 	%rd20, %r88, 8;
	add.s64 	%rd21, %rd1, %rd20;
	ld.global.f64 	%fd80, [%rd21];
	add.f64 	%fd81, %fd80, %fd201;
	ld.global.f64 	%fd82, [%rd21+8];
	add.f64 	%fd83, %fd82, %fd81;
	ld.global.f64 	%fd84, [%rd21+16];
	add.f64 	%fd85, %fd84, %fd83;
	ld.global.f64 	%fd86, [%rd21+24];
	add.f64 	%fd87, %fd86, %fd85;
	ld.global.f64 	%fd88, [%rd21+32];
	add.f64 	%fd89, %fd88, %fd87;
	ld.global.f64 	%fd90, [%rd21+40];
	add.f64 	%fd91, %fd90, %fd89;
	ld.global.f64 	%fd92, [%rd21+48];
	add.f64 	%fd93, %fd92, %fd91;
	ld.global.f64 	%fd94, [%rd21+56];
	add.f64 	%fd201, %fd94, %fd93;
	add.s32 	%r88, %r88, 8;
$L__BB2_41:
	and.b32  	%r41, %r34, 7;
	setp.eq.s32 	%p17, %r41, 0;
	@%p17 bra 	$L__BB2_48;
	and.b32  	%r42, %r34, 3;
	setp.lt.u32 	%p18, %r41, 4;
	@%p18 bra 	$L__BB2_44;
	mul.wide.u32 	%rd22, %r88, 8;
	add.s64 	%rd23, %rd1, %rd22;
	ld.global.f64 	%fd96, [%rd23];
	add.f64 	%fd97, %fd96, %fd201;
	ld.global.f64 	%fd98, [%rd23+8];
	add.f64 	%fd99, %fd98, %fd97;
	ld.global.f64 	%fd100, [%rd23+16];
	add.f64 	%fd101, %fd100, %fd99;
	ld.global.f64 	%fd102, [%rd23+24];
	add.f64 	%fd201, %fd102, %fd101;
	add.s32 	%r88, %r88, 4;
$L__BB2_44:
	setp.eq.s32 	%p19, %r42, 0;
	@%p19 bra 	$L__BB2_48;
	mul.wide.u32 	%rd24, %r88, 8;
	add.s64 	%rd5, %rd1, %rd24;
	ld.global.f64 	%fd103, [%rd5];
	add.f64 	%fd201, %fd103, %fd201;
	setp.eq.s32 	%p20, %r42, 1;
	@%p20 bra 	$L__BB2_48;
	ld.global.f64 	%fd104, [%rd5+8];
	add.f64 	%fd201, %fd104, %fd201;
	setp.eq.s32 	%p21, %r42, 2;
	@%p21 bra 	$L__BB2_48;
	ld.global.f64 	%fd105, [%rd5+16];
	add.f64 	%fd201, %fd105, %fd201;
$L__BB2_48:
	st.global.f64 	[%rd1], %fd201;
$L__BB2_49:
	ld.param.u64 	%rd45, [_Z15device_run_choliPdS_S_i_param_1];
	mad.lo.s32 	%r58, %r77, %r48, %r76;
	cvta.to.global.u64 	%rd25, %rd45;
	mul.wide.u32 	%rd26, %r58, 8;
	add.s64 	%rd27, %rd25, %rd26;
	ld.global.f64 	%fd106, [%rd27];
	sub.f64 	%fd107, %fd106, %fd201;
	add.s64 	%rd28, %rd2, %rd26;
	st.global.f64 	[%rd28], %fd107;
	add.s32 	%r59, %r7, %r76;
	mul.wide.u32 	%rd29, %r59, 8;
	add.s64 	%rd30, %rd2, %rd29;
	ld.global.f64 	%fd108, [%rd30];
	div.rn.f64 	%fd109, %fd107, %fd108;
	st.global.f64 	[%rd28], %fd109;
	bra.uni 	$L__BB2_52;
$L__BB2_50:
	setp.ne.s32 	%p8, %r1, 0;
	@%p8 bra 	$L__BB2_52;
	mad.lo.s32 	%r52, %r77, %r48, %r76;
	mul.wide.u32 	%rd10, %r52, 8;
	add.s64 	%rd11, %rd2, %rd10;
	mov.b64 	%rd12, 0;
	st.global.u64 	[%rd11], %rd12;
$L__BB2_52:
	bar.sync 	0;
	add.s32 	%r77, %r77, 1;
	setp.ne.s32 	%p45, %r77, %r48;
	@%p45 bra 	$L__BB2_3;
	add.s32 	%r76, %r76, 1;
	setp.ne.s32 	%p46, %r76, %r48;
	@%p46 bra 	$L__BB2_2;
$L__BB2_54:
	ret;

}
.func  (.param .b64 func_retval0) __internal_accurate_pow(
	.param .b64 __internal_accurate_pow_param_0
)
{
	.reg .pred 	%p<8>;
	.reg .b32 	%r<49>;
	.reg .b32 	%f<3>;
	.reg .b64 	%fd<109>;

	ld.param.f64 	%fd10, [__internal_accurate_pow_param_0];
	{
	.reg .b32 %temp; 
	mov.b64 	{%temp, %r46}, %fd10;
	}
	{
	.reg .b32 %temp; 
	mov.b64 	{%r45, %temp}, %fd10;
	}
	shr.u32 	%r47, %r46, 20;
	setp.gt.u32 	%p1, %r46, 1048575;
	@%p1 bra 	$L__BB3_2;
	mul.f64 	%fd11, %fd10, 0d4350000000000000;
	{
	.reg .b32 %temp; 
	mov.b64 	{%temp, %r46}, %fd11;
	}
	{
	.reg .b32 %temp; 
	mov.b64 	{%r45, %temp}, %fd11;
	}
	shr.u32 	%r16, %r46, 20;
	add.s32 	%r47, %r16, -54;
$L__BB3_2:
	add.s32 	%r48, %r47, -1023;
	and.b32  	%r17, %r46, -2146435073;
	or.b32  	%r18, %r17, 1072693248;
	mov.b64 	%fd107, {%r45, %r18};
	setp.lt.u32 	%p2, %r18, 1073127583;
	@%p2 bra 	$L__BB3_4;
	{
	.reg .b32 %temp; 
	mov.b64 	{%r19, %temp}, %fd107;
	}
	{
	.reg .b32 %temp; 
	mov.b64 	{%temp, %r20}, %fd107;
	}
	add.s32 	%r21, %r20, -1048576;
	mov.b64 	%fd107, {%r19, %r21};
	add.s32 	%r48, %r47, -1022;
$L__BB3_4:
	add.f64 	%fd12, %fd107, 0dBFF0000000000000;
	add.f64 	%fd13, %fd107, 0d3FF0000000000000;
	rcp.approx.ftz.f64 	%fd14, %fd13;
	neg.f64 	%fd15, %fd13;
	fma.rn.f64 	%fd16, %fd15, %fd14, 0d3FF0000000000000;
	fma.rn.f64 	%fd17, %fd16, %fd16, %fd16;
	fma.rn.f64 	%fd18, %fd17, %fd14, %fd14;
	mul.f64 	%fd19, %fd12, %fd18;
	fma.rn.f64 	%fd20, %fd12, %fd18, %fd19;
	mul.f64 	%fd21, %fd20, %fd20;
	fma.rn.f64 	%fd22, %fd21, 0d3EB0F5FF7D2CAFE2, 0d3ED0F5D241AD3B5A;
	fma.rn.f64 	%fd23, %fd22, %fd21, 0d3EF3B20A75488A3F;
	fma.rn.f64 	%fd24, %fd23, %fd21, 0d3F1745CDE4FAECD5;
	fma.rn.f64 	%fd25, %fd24, %fd21, 0d3F3C71C7258A578B;
	fma.rn.f64 	%fd26, %fd25, %fd21, 0d3F6249249242B910;
	fma.rn.f64 	%fd27, %fd26, %fd21, 0d3F89999999999DFB;
	sub.f64 	%fd28, %fd12, %fd20;
	add.f64 	%fd29, %fd28, %fd28;
	neg.f64 	%fd30, %fd20;
	fma.rn.f64 	%fd31, %fd30, %fd12, %fd29;
	mul.f64 	%fd32, %fd18, %fd31;
	fma.rn.f64 	%fd33, %fd21, %fd27, 0d3FB5555555555555;
	mov.f64 	%fd34, 0d3FB5555555555555;
	sub.f64 	%fd35, %fd34, %fd33;
	fma.rn.f64 	%fd36, %fd21, %fd27, %fd35;
	add.f64 	%fd37, %fd36, 0dBC46A4CB00B9E7B0;
	add.f64 	%fd38, %fd33, %fd37;
	sub.f64 	%fd39, %fd33, %fd38;
	add.f64 	%fd40, %fd37, %fd39;
	mul.rn.f64 	%fd41, %fd20, %fd20;
	neg.f64 	%fd42, %fd41;
	fma.rn.f64 	%fd43, %fd20, %fd20, %fd42;
	{
	.reg .b32 %temp; 
	mov.b64 	{%r22, %temp}, %fd32;
	}
	{
	.reg .b32 %temp; 
	mov.b64 	{%temp, %r23}, %fd32;
	}
	add.s32 	%r24, %r23, 1048576;
	mov.b64 	%fd44, {%r22, %r24};
	fma.rn.f64 	%fd45, %fd20, %fd44, %fd43;
	mul.rn.f64 	%fd46, %fd41, %fd20;
	neg.f64 	%fd47, %fd46;
	fma.rn.f64 	%fd48, %fd41, %fd20, %fd47;
	fma.rn.f64 	%fd49, %fd41, %fd32, %fd48;
	fma.rn.f64 	%fd50, %fd45, %fd20, %fd49;
	mul.rn.f64 	%fd51, %fd38, %fd46;
	neg.f64 	%fd52, %fd51;
	fma.rn.f64 	%fd53, %fd38, %fd46, %fd52;
	fma.rn.f64 	%fd54, %fd38, %fd50, %fd53;
	fma.rn.f64 	%fd55, %fd40, %fd46, %fd54;
	add.f64 	%fd56, %fd51, %fd55;
	sub.f64 	%fd57, %fd51, %fd56;
	add.f64 	%fd58, %fd55, %fd57;
	add.f64 	%fd59, %fd20, %fd56;
	sub.f64 	%fd60, %fd20, %fd59;
	add.f64 	%fd61, %fd56, %fd60;
	add.f64 	%fd62, %fd58, %fd61;
	add.f64 	%fd63, %fd32, %fd62;
	add.f64 	%fd64, %fd59, %fd63;
	sub.f64 	%fd65, %fd59, %fd64;
	add.f64 	%fd66, %fd63, %fd65;
	xor.b32  	%r25, %r48, -2147483648;
	mov.b32 	%r26, 1127219200;
	mov.b64 	%fd67, {%r25, %r26};
	mov.b32 	%r27, -2147483648;
	mov.b64 	%fd68, {%r27, %r26};
	sub.f64 	%fd69, %fd67, %fd68;
	fma.rn.f64 	%fd70, %fd69, 0d3FE62E42FEFA39EF, %fd64;
	fma.rn.f64 	%fd71, %fd69, 0dBFE62E42FEFA39EF, %fd70;
	sub.f64 	%fd72, %fd71, %fd64;
	sub.f64 	%fd73, %fd66, %fd72;
	fma.rn.f64 	%fd74, %fd69, 0d3C7ABC9E3B39803F, %fd73;
	add.f64 	%fd75, %fd70, %fd74;
	sub.f64 	%fd76, %fd70, %fd75;
	add.f64 	%fd77, %fd74, %fd76;
	mov.f64 	%fd78, 0d4000000000000000;
	{
	.reg .b32 %temp; 
	mov.b64 	{%temp, %r28}, %fd78;
	}
	{
	.reg .b32 %temp; 
	mov.b64 	{%r29, %temp}, %fd78;
	}
	shl.b32 	%r30, %r28, 1;
	setp.gt.u32 	%p3, %r30, -33554433;
	and.b32  	%r31, %r28, -15728641;
	selp.b32 	%r32, %r31, %r28, %p3;
	mov.b64 	%fd79, {%r29, %r32};
	mul.rn.f64 	%fd80, %fd75, %fd79;
	neg.f64 	%fd81, %fd80;
	fma.rn.f64 	%fd82, %fd75, %fd79, %fd81;
	fma.rn.f64 	%fd83, %fd77, %fd79, %fd82;
	add.f64 	%fd4, %fd80, %fd83;
	sub.f64 	%fd84, %fd80, %fd4;
	add.f64 	%fd5, %fd83, %fd84;
	fma.rn.f64 	%fd85, %fd4, 0d3FF71547652B82FE, 0d4338000000000000;
	{
	.reg .b32 %temp; 
	mov.b64 	{%r13, %temp}, %fd85;
	}
	mov.f64 	%fd86, 0dC338000000000000;
	add.rn.f64 	%fd87, %fd85, %fd86;
	fma.rn.f64 	%fd88, %fd87, 0dBFE62E42FEFA39EF, %fd4;
	fma.rn.f64 	%fd89, %fd87, 0dBC7ABC9E3B39803F, %fd88;
	fma.rn.f64 	%fd90, %fd89, 0d3E5ADE1569CE2BDF, 0d3E928AF3FCA213EA;
	fma.rn.f64 	%fd91, %fd90, %fd89, 0d3EC71DEE62401315;
	fma.rn.f64 	%fd92, %fd91, %fd89, 0d3EFA01997C89EB71;
	fma.rn.f64 	%fd93, %fd92, %fd89, 0d3F2A01A014761F65;
	fma.rn.f64 	%fd94, %fd93, %fd89, 0d3F56C16C1852B7AF;
	fma.rn.f64 	%fd95, %fd94, %fd89, 0d3F81111111122322;
	fma.rn.f64 	%fd96, %fd95, %fd89, 0d3FA55555555502A1;
	fma.rn.f64 	%fd97, %fd96, %fd89, 0d3FC5555555555511;
	fma.rn.f64 	%fd98, %fd97, %fd89, 0d3FE000000000000B;
	fma.rn.f64 	%fd99, %fd98, %fd89, 0d3FF0000000000000;
	fma.rn.f64 	%fd100, %fd99, %fd89, 0d3FF0000000000000;
	{
	.reg .b32 %temp; 
	mov.b64 	{%r14, %temp}, %fd100;
	}
	{
	.reg .b32 %temp; 
	mov.b64 	{%temp, %r15}, %fd100;
	}
	shl.b32 	%r33, %r13, 20;
	add.s32 	%r34, %r33, %r15;
	mov.b64 	%fd108, {%r14, %r34};
	{
	.reg .b32 %temp; 
	mov.b64 	{%temp, %r35}, %fd4;
	}
	mov.b32 	%f2, %r35;
	abs.f32 	%f1, %f2;
	setp.lt.f32 	%p4, %f1, 0f4086232B;
	@%p4 bra 	$L__BB3_7;
	setp.lt.f64 	%p5, %fd4, 0d0000000000000000;
	add.f64 	%fd101, %fd4, 0d7FF0000000000000;
	selp.f64 	%fd108, 0d0000000000000000, %fd101, %p5;
	setp.geu.f32 	%p6, %f1, 0f40874800;
	@%p6 bra 	$L__BB3_7;
	shr.u32 	%r36, %r13, 31;
	add.s32 	%r37, %r13, %r36;
	shr.s32 	%r38, %r37, 1;
	shl.b32 	%r39, %r38, 20;
	add.s32 	%r40, %r15, %r39;
	mov.b64 	%fd102, {%r14, %r40};
	sub.s32 	%r41, %r13, %r38;
	shl.b32 	%r42, %r41, 20;
	add.s32 	%r43, %r42, 1072693248;
	mov.b32 	%r44, 0;
	mov.b64 	%fd103, {%r44, %r43};
	mul.f64 	%fd108, %fd103, %fd102;
$L__BB3_7:
	abs.f64 	%fd104, %fd108;
	setp.eq.f64 	%p7, %fd104, 0d7FF0000000000000;
	fma.rn.f64 	%fd105, %fd108, %fd5, %fd108;
	selp.f64 	%fd106, %fd108, %fd105, %p7;
	st.param.f64 	[func_retval0], %fd106;
	ret;

}


// ===== COMPILED SASS (sm_100) =====

	.target	sm_100

	.elftype	@"ET_EXEC"


//--------------------- .note.nv.tkinfo           --------------------------
	.section	.note.nv.tkinfo,"",@"SHT_NOTE"
	.sectionflags	@"SHF_NOTE_NV_TKINFO"
	.tkinfo
        /*0018*/ 	.word	0x00000002
        /*0030*/ 	.string	""
        /*0030*/ 	.string	"ptxas"
        /*0030*/ 	.string	"Cuda compilation tools, release 13.0, V13.0.88"
        /*0030*/ 	.string	"Build cuda_13.0.r13.0/compiler.36424714_0"
        /*0030*/ 	.string	"-arch sm_100 -m 64 "



//--------------------- .note.nv.cuinfo           --------------------------
	.section	.note.nv.cuinfo,"",@"SHT_NOTE"
	.sectionflags	@"SHF_NOTE_NV_CUINFO"
        /*0018*/ 	.short	0x0002
        /*001a*/ 	.short	0x0064
        /*001c*/ 	.short	0x0082
	.zero		2


//--------------------- .nv.info                  --------------------------
	.section	.nv.info,"",@"SHT_CUDA_INFO"
	.align	4


	//----- nvinfo : EIATTR_REGCOUNT
	.align		4
        /*0000*/ 	.byte	0x04, 0x2f
        /*0002*/ 	.short	(.L_4 - .L_3)
	.align		4
.L_3:
        /*0004*/ 	.word	index@(_Z15gpu_matrix_multPdS_S_iii)
        /*0008*/ 	.word	0x00000020


	//----- nvinfo : EIATTR_FRAME_SIZE
	.align		4
.L_4:
        /*000c*/ 	.byte	0x04, 0x11
        /*000e*/ 	.short	(.L_6 - .L_5)
	.align		4
.L_5:
        /*0010*/ 	.word	index@(_Z15gpu_matrix_multPdS_S_iii)
        /*0014*/ 	.word	0x00000000


	//----- nvinfo : EIATTR_REGCOUNT
	.align		4
.L_6:
        /*0018*/ 	.byte	0x04, 0x2f
        /*001a*/ 	.short	(.L_8 - .L_7)
	.align		4
.L_7:
        /*001c*/ 	.word	index@(_Z20compute_K_matrix_gpuiPdP10node_coordi)
        /*0020*/ 	.word	0x0000002e


	//----- nvinfo : EIATTR_FRAME_SIZE
	.align		4
.L_8:
        /*0024*/ 	.byte	0x04, 0x11
        /*0026*/ 	.short	(.L_10 - .L_9)
	.align		4
.L_9:
        /*0028*/ 	.word	index@(_Z20compute_K_matrix_gpuiPdP10node_coordi)
        /*002c*/ 	.word	0x00000000


	//----- nvinfo : EIATTR_REGCOUNT
	.align		4
.L_10:
        /*0030*/ 	.byte	0x04, 0x2f
        /*0032*/ 	.short	(.L_12 - .L_11)
	.align		4
.L_11:
        /*0034*/ 	.word	index@(_Z15device_run_choliPdS_S_i)
        /*0038*/ 	.word	0x00000027


	//----- nvinfo : EIATTR_FRAME_SIZE
	.align		4
.L_12:
        /*003c*/ 	.byte	0x04, 0x11
        /*003e*/ 	.short	(.L_14 - .L_13)
	.align		4
.L_13:
        /*0040*/ 	.word	index@($_Z15device_run_choliPdS_S_i$__internal_accurate_pow)
        /*0044*/ 	.word	0x00000000


	//----- nvinfo : EIATTR_FRAME_SIZE
	.align		4
.L_14:
        /*0048*/ 	.byte	0x04, 0x11
        /*004a*/ 	.short	(.L_16 - .L_15)
	.align		4
.L_15:
        /*004c*/ 	.word	index@($__internal_1_$__cuda_sm20_dsqrt_rn_f64_mediumpath_v1)
        /*0050*/ 	.word	0x00000000


	//----- nvinfo : EIATTR_FRAME_SIZE
	.align		4
.L_16:
        /*0054*/ 	.byte	0x04, 0x11
        /*0056*/ 	.short	(.L_18 - .L_17)
	.align		4
.L_17:
        /*0058*/ 	.word	index@($__internal_0_$__cuda_sm20_div_rn_f64_full)
        /*005c*/ 	.word	0x00000000


	//----- nvinfo : EIATTR_FRAME_SIZE
	.align		4
.L_18:
        /*0060*/ 	.byte	0x04, 0x11
        /*0062*/ 	.short	(.L_20 - .L_19)
	.align		4
.L_19:
        /*0064*/ 	.word	index@(_Z15device_run_choliPdS_S_i)
        /*0068*/ 	.word	0x00000000


	//----- nvinfo : EIATTR_MIN_STACK_SIZE
	.align		4
.L_20:
        /*006c*/ 	.byte	0x04, 0x12
        /*006e*/ 	.short	(.L_22 - .L_21)
	.align		4
.L_21:
        /*0070*/ 	.word	index@(_Z15device_run_choliPdS_S_i)
        /*0074*/ 	.word	0x00000000


	//----- nvinfo : EIATTR_MIN_STACK_SIZE
	.align		4
.L_22:
        /*0078*/ 	.byte	0x04, 0x12
        /*007a*/ 	.short	(.L_24 - .L_23)
	.align		4
.L_23:
        /*007c*/ 	.word	index@(_Z20compute_K_matrix_gpuiPdP10node_coordi)
        /*0080*/ 	.word	0x00000000


	//----- nvinfo : EIATTR_MIN_STACK_SIZE
	.align		4
.L_24:
        /*0084*/ 	.byte	0x04, 0x12
        /*0086*/ 	.short	(.L_26 - .L_25)
	.align		4
.L_25:
        /*0088*/ 	.word	index@(_Z15gpu_matrix_multPdS_S_iii)
        /*008c*/ 	.word	0x00000000
.L_26:


//--------------------- .nv.compat                --------------------------
	.section	.nv.compat,"",@"SHT_CUDA_COMPAT_INFO"
	.align	4
        /*0000*/ 	.byte	0x02, 0x09, 0x00, 0x00, 0x02, 0x02, 0x01, 0x00, 0x02, 0x05, 0x05, 0x00, 0x03, 0x07, 0x01, 0x01
        /*0010*/ 	.byte	0x02, 0x03, 0x00, 0x00, 0x02, 0x06, 0x01, 0x00, 0x04, 0x0b, 0x08, 0x00, 0x01, 0x00, 0x00, 0x00
        /*0020*/ 	.byte	0x00, 0x00, 0x00, 0x00


//--------------------- .nv.info._Z15device_run_choliPdS_S_i --------------------------
	.section	.nv.info._Z15device_run_choliPdS_S_i,"",@"SHT_CUDA_INFO"
	.sectionflags	@""
	.align	4


	//----- nvinfo : EIATTR_CUDA_API_VERSION
	.align		4
        /*0000*/ 	.byte	0x04, 0x37
        /*0002*/ 	.short	(.L_28 - .L_27)
.L_27:
        /*0004*/ 	.word	0x00000082


	//----- nvinfo : EIATTR_KPARAM_INFO
	.align		4
.L_28:
        /*0008*/ 	.byte	0x04, 0x17
        /*000a*/ 	.short	(.L_30 - .L_29)
.L_29:
        /*000c*/ 	.word	0x00000000
        /*0010*/ 	.short	0x0004
        /*0012*/ 	.short	0x0020
        /*0014*/ 	.byte	0x00, 0xf0, 0x11, 0x00


	//----- nvinfo : EIATTR_KPARAM_INFO
	.align		4
.L_30:
        /*0018*/ 	.byte	0x04, 0x17
        /*001a*/ 	.short	(.L_32 - .L_31)
.L_31:
        /*001c*/ 	.word	0x00000000
        /*0020*/ 	.short	0x0003
        /*0022*/ 	.short	0x0018
        /*0024*/ 	.byte	0x00, 0xf5, 0x21, 0x00


	//----- nvinfo : EIATTR_KPARAM_INFO
	.align		4
.L_32:
        /*0028*/ 	.byte	0x04, 0x17
        /*002a*/ 	.short	(.L_34 - .L_33)
.L_33:
        /*002c*/ 	.word	0x00000000
        /*0030*/ 	.short	0x0002
        /*0032*/ 	.short	0x0010
        /*0034*/ 	.byte	0x00, 0xf5, 0x21, 0x00


	//----- nvinfo : EIATTR_KPARAM_INFO
	.align		4
.L_34:
        /*0038*/ 	.byte	0x04, 0x17
        /*003a*/ 	.short	(.L_36 - .L_35)
.L_35:
        /*003c*/ 	.word	0x00000000
        /*0040*/ 	.short	0x0001
        /*0042*/ 	.short	0x0008
        /*0044*/ 	.byte	0x00, 0xf5, 0x21, 0x00


	//----- nvinfo : EIATTR_KPARAM_INFO
	.align		4
.L_36:
        /*0048*/ 	.byte	0x04, 0x17
        /*004a*/ 	.short	(.L_38 - .L_37)
.L_37:
        /*004c*/ 	.word	0x00000000
        /*0050*/ 	.short	0x0000
        /*0052*/ 	.short	0x0000
        /*0054*/ 	.byte	0x00, 0xf0, 0x11, 0x00


	//----- nvinfo : EIATTR_SPARSE_MMA_MASK
	.align		4
.L_38:
        /*0058*/ 	.byte	0x03, 0x50
        /*005a*/ 	.short	0x0000


	//----- nvinfo : EIATTR_MAXREG_COUNT
	.align		4
        /*005c*/ 	.byte	0x03, 0x1b
        /*005e*/ 	.short	0x00ff


	//----- nvinfo : EIATTR_NUM_BARRIERS
	.align		4
        /*0060*/ 	.byte	0x02, 0x4c
        /*0062*/ 	.byte	0x01
	.zero		1


	//----- nvinfo : EIATTR_MERCURY_ISA_VERSION
	.align		4
        /*0064*/ 	.byte	0x03, 0x5f
        /*0066*/ 	.short	0x0101


	//----- nvinfo : EIATTR_VRC_CTA_INIT_COUNT
	.align		4
        /*0068*/ 	.byte	0x02, 0x4a
	.zero		1
	.zero		1


	//----- nvinfo : EIATTR_EXIT_INSTR_OFFSETS
	.align		4
        /*006c*/ 	.byte	0x04, 0x1c
        /*006e*/ 	.short	(.L_40 - .L_39)


	//   ....[0]....
.L_39:
        /*0070*/ 	.word	0x00000030


	//   ....[1]....
        /*0074*/ 	.word	0x00001770


	//----- nvinfo : EIATTR_CRS_STACK_SIZE
	.align		4
.L_40:
        /*0078*/ 	.byte	0x04, 0x1e
        /*007a*/ 	.short	(.L_42 - .L_41)
.L_41:
        /*007c*/ 	.word	0x00000000


	//----- nvinfo : EIATTR_CBANK_PARAM_SIZE
	.align		4
.L_42:
        /*0080*/ 	.byte	0x03, 0x19
        /*0082*/ 	.short	0x0024


	//----- nvinfo : EIATTR_PARAM_CBANK
	.align		4
        /*0084*/ 	.byte	0x04, 0x0a
        /*0086*/ 	.short	(.L_44 - .L_43)
	.align		4
.L_43:
        /*0088*/ 	.word	index@(.nv.constant0._Z15device_run_choliPdS_S_i)
        /*008c*/ 	.short	0x0380
        /*008e*/ 	.short	0x0024


	//----- nvinfo : EIATTR_SW_WAR
	.align		4
.L_44:
        /*0090*/ 	.byte	0x04, 0x36
        /*0092*/ 	.short	(.L_46 - .L_45)
.L_45:
        /*0094*/ 	.word	0x00000008
.L_46:


//--------------------- .nv.info._Z20compute_K_matrix_gpuiPdP10node_coordi --------------------------
	.section	.nv.info._Z20compute_K_matrix_gpuiPdP10node_coordi,"",@"SHT_CUDA_INFO"
	.sectionflags	@""
	.align	4


	//----- nvinfo : EIATTR_CUDA_API_VERSION
	.align		4
        /*0000*/ 	.byte	0x04, 0x37
        /*0002*/ 	.short	(.L_48 - .L_47)
.L_47:
        /*0004*/ 	.word	0x00000082


	//----- nvinfo : EIATTR_KPARAM_INFO
	.align		4
.L_48:
        /*0008*/ 	.byte	0x04, 0x17
        /*000a*/ 	.short	(.L_50 - .L_49)
.L_49:
        /*000c*/ 	.word	0x00000000
        /*0010*/ 	.short	0x0003
        /*0012*/ 	.short	0x0018
        /*0014*/ 	.byte	0x00, 0xf0, 0x11, 0x00


	//----- nvinfo : EIATTR_KPARAM_INFO
	.align		4
.L_50:
        /*0018*/ 	.byte	0x04, 0x17
        /*001a*/ 	.short	(.L_52 - .L_51)
.L_51:
        /*001c*/ 	.word	0x00000000
        /*0020*/ 	.short	0x0002
        /*0022*/ 	.short	0x0010
        /*0024*/ 	.byte	0x00, 0xf5, 0x21, 0x00


	//----- nvinfo : EIATTR_KPARAM_INFO
	.align		4
.L_52:
        /*0028*/ 	.byte	0x04, 0x17
        /*002a*/ 	.short	(.L_54 - .L_53)
.L_53:
        /*002c*/ 	.word	0x00000000
        /*0030*/ 	.short	0x0001
        /*0032*/ 	.short	0x0008
        /*0034*/ 	.byte	0x00, 0xf5, 0x21, 0x00


	//----- nvinfo : EIATTR_KPARAM_INFO
	.align		4
.L_54:
        /*0038*/ 	.byte	0x04, 0x17
        /*003a*/ 	.short	(.L_56 - .L_55)
.L_55:
        /*003c*/ 	.word	0x00000000
        /*0040*/ 	.short	0x0000
        /*0042*/ 	.short	0x0000
        /*0044*/ 	.byte	0x00, 0xf0, 0x11, 0x00


	//----- nvinfo : EIATTR_SPARSE_MMA_MASK
	.align		4
.L_56:
        /*0048*/ 	.byte	0x03, 0x50
        /*004a*/ 	.short	0x0000


	//----- nvinfo : EIATTR_MAXREG_COUNT
	.align		4
        /*004c*/ 	.byte	0x03, 0x1b
        /*004e*/ 	.short	0x00ff


	//----- nvinfo : EIATTR_MERCURY_ISA_VERSION
	.align		4
        /*0050*/ 	.byte	0x03, 0x5f
        /*0052*/ 	.short	0x0101


	//----- nvinfo : EIATTR_VRC_CTA_INIT_COUNT
	.align		4
        /*0054*/ 	.byte	0x02, 0x4a
	.zero		1
	.zero		1


	//----- nvinfo : EIATTR_EXIT_INSTR_OFFSETS
	.align		4
        /*0058*/ 	.byte	0x04, 0x1c
        /*005a*/ 	.short	(.L_58 - .L_57)


	//   ....[0]....
.L_57:
        /*005c*/ 	.word	0x00000080


	//   ....[1]....
        /*0060*/ 	.word	0x000010c0


	//----- nvinfo : EIATTR_CRS_STACK_SIZE
	.align		4
.L_58:
        /*0064*/ 	.byte	0x04, 0x1e
        /*0066*/ 	.short	(.L_60 - .L_59)
.L_59:
        /*0068*/ 	.word	0x00000000


	//----- nvinfo : EIATTR_CBANK_PARAM_SIZE
	.align		4
.L_60:
        /*006c*/ 	.byte	0x03, 0x19
        /*006e*/ 	.short	0x001c


	//----- nvinfo : EIATTR_PARAM_CBANK
	.align		4
        /*0070*/ 	.byte	0x04, 0x0a
        /*0072*/ 	.short	(.L_62 - .L_61)
	.align		4
.L_61:
        /*0074*/ 	.word	index@(.nv.constant0._Z20compute_K_matrix_gpuiPdP10node_coordi)
        /*0078*/ 	.short	0x0380
        /*007a*/ 	.short	0x001c


	//----- nvinfo : EIATTR_SW_WAR
	.align		4
.L_62:
        /*007c*/ 	.byte	0x04, 0x36
        /*007e*/ 	.short	(.L_64 - .L_63)
.L_63:
        /*0080*/ 	.word	0x00000008
.L_64:


//--------------------- .nv.info._Z15gpu_matrix_multPdS_S_iii --------------------------
	.section	.nv.info._Z15gpu_matrix_multPdS_S_iii,"",@"SHT_CUDA_INFO"
	.sectionflags	@""
	.align	4


	//----- nvinfo : EIATTR_CUDA_API_VERSION
	.align		4
        /*0000*/ 	.byte	0x04, 0x37
        /*0002*/ 	.short	(.L_66 - .L_65)
.L_65:
        /*0004*/ 	.word	0x00000082


	//----- nvinfo : EIATTR_KPARAM_INFO
	.align		4
.L_66:
        /*0008*/ 	.byte	0x04, 0x17
        /*000a*/ 	.short	(.L_68 - .L_67)
.L_67:
        /*000c*/ 	.word	0x00000000
        /*0010*/ 	.short	0x0005
        /*0012*/ 	.short	0x0020
        /*0014*/ 	.byte	0x00, 0xf0, 0x11, 0x00


	//----- nvinfo : EIATTR_KPARAM_INFO
	.align		4
.L_68:
        /*0018*/ 	.byte	0x04, 0x17
        /*001a*/ 	.short	(.L_70 - .L_69)
.L_69:
        /*001c*/ 	.word	0x00000000
        /*0020*/ 	.short	0x0004
        /*0022*/ 	.short	0x001c
        /*0024*/ 	.byte	0x00, 0xf0, 0x11, 0x00


	//----- nvinfo : EIATTR_KPARAM_INFO
	.align		4
.L_70:
        /*0028*/ 	.byte	0x04, 0x17
        /*002a*/ 	.short	(.L_72 - .L_71)
.L_71:
        /*002c*/ 	.word	0x00000000
        /*0030*/ 	.short	0x0003
        /*0032*/ 	.short	0x0018
        /*0034*/ 	.byte	0x00, 0xf0, 0x11, 0x00


	//----- nvinfo : EIATTR_KPARAM_INFO
	.align		4
.L_72:
        /*0038*/ 	.byte	0x04, 0x17
        /*003a*/ 	.short	(.L_74 - .L_73)
.L_73:
        /*003c*/ 	.word	0x00000000
        /*0040*/ 	.short	0x0002
        /*0042*/ 	.short	0x0010
        /*0044*/ 	.byte	0x00, 0xf5, 0x21, 0x00


	//----- nvinfo : EIATTR_KPARAM_INFO
	.align		4
.L_74:
        /*0048*/ 	.byte	0x04, 0x17
        /*004a*/ 	.short	(.L_76 - .L_75)
.L_75:
        /*004c*/ 	.word	0x00000000
        /*0050*/ 	.short	0x0001
        /*0052*/ 	.short	0x0008
        /*0054*/ 	.byte	0x00, 0xf5, 0x21, 0x00


	//----- nvinfo : EIATTR_KPARAM_INFO
	.align		4
.L_76:
        /*0058*/ 	.byte	0x04, 0x17
        /*005a*/ 	.short	(.L_78 - .L_77)
.L_77:
        /*005c*/ 	.word	0x00000000
        /*0060*/ 	.short	0x0000
        /*0062*/ 	.short	0x0000
        /*0064*/ 	.byte	0x00, 0xf5, 0x21, 0x00


	//----- nvinfo : EIATTR_SPARSE_MMA_MASK
	.align		4
.L_78:
        /*0068*/ 	.byte	0x03, 0x50
        /*006a*/ 	.short	0x0000


	//----- nvinfo : EIATTR_MAXREG_COUNT
	.align		4
        /*006c*/ 	.byte	0x03, 0x1b
        /*006e*/ 	.short	0x00ff


	//----- nvinfo : EIATTR_MERCURY_ISA_VERSION
	.align		4
        /*0070*/ 	.byte	0x03, 0x5f
        /*0072*/ 	.short	0x0101


	//----- nvinfo : EIATTR_VRC_CTA_INIT_COUNT
	.align		4
        /*0074*/ 	.byte	0x02, 0x4a
	.zero		1
	.zero		1


	//----- nvinfo : EIATTR_EXIT_INSTR_OFFSETS
	.align		4
        /*0078*/ 	.byte	0x04, 0x1c
        /*007a*/ 	.short	(.L_80 - .L_79)


	//   ....[0]....
.L_79:
        /*007c*/ 	.word	0x000000d0


	//   ....[1]....
        /*0080*/ 	.word	0x000008f0


	//----- nvinfo : EIATTR_CBANK_PARAM_SIZE
	.align		4
.L_80:
        /*0084*/ 	.byte	0x03, 0x19
        /*0086*/ 	.short	0x0024


	//----- nvinfo : EIATTR_PARAM_CBANK
	.align		4
        /*0088*/ 	.byte	0x04, 0x0a
        /*008a*/ 	.short	(.L_82 - .L_81)
	.align		4
.L_81:
        /*008c*/ 	.word	index@(.nv.constant0._Z15gpu_matrix_multPdS_S_iii)
        /*0090*/ 	.short	0x0380
        /*0092*/ 	.short	0x0024


	//----- nvinfo : EIATTR_SW_WAR
	.align		4
.L_82:
        /*0094*/ 	.byte	0x04, 0x36
        /*0096*/ 	.short	(.L_84 - .L_83)
.L_83:
        /*0098*/ 	.word	0x00000008
.L_84:


//--------------------- .nv.callgraph             --------------------------
	.section	.nv.callgraph,"",@"SHT_CUDA_CALLGRAPH"
	.align	4
	.sectionentsize	8
	.align		4
        /*0000*/ 	.word	0x00000000
	.align		4
        /*0004*/ 	.word	0xffffffff
	.align		4
        /*0008*/ 	.word	0x00000000
	.align		4
        /*000c*/ 	.word	0xfffffffe
	.align		4
        /*0010*/ 	.word	0x00000000
	.align		4
        /*0014*/ 	.word	0xfffffffd
	.align		4
        /*0018*/ 	.word	0x00000000
	.align		4
        /*001c*/ 	.word	0xfffffffc


//--------------------- .nv.constant4             --------------------------
	.section	.nv.constant4,"a",@progbits
	.align	8
	.align		8
.nv.constant4:
        /*0000*/ 	.dword	n
	.align		8
        /*0008*/ 	.dword	count
	.align		8
        /*0010*/ 	.dword	node_coord


//--------------------- .text._Z15device_run_choliPdS_S_i --------------------------
	.section	.text._Z15device_run_choliPdS_S_i,"ax",@progbits
	.align	128
        .global         _Z15device_run_choliPdS_S_i
        .type           _Z15device_run_choliPdS_S_i,@function
        .size           _Z15device_run_choliPdS_S_i,(.L_x_60 - _Z15device_run_choliPdS_S_i)
        .other          _Z15device_run_choliPdS_S_i,@"STO_CUDA_ENTRY STV_DEFAULT"
_Z15device_run_choliPdS_S_i:
.text._Z15device_run_choliPdS_S_i:
[----:B------:R-:W-:Y:S08]  /*0000*/  LDC R1, c[0x0][0x37c] ;  /* 0x0000df00ff017b82 */ /* 0x000ff00000000800 */
[----:B------:R-:W0:Y:S02]  /*0010*/  LDC R0, c[0x0][0x3a0] ;  /* 0x0000e800ff007b82 */ /* 0x000e240000000800 */
[----:B0-----:R-:W-:-:S13]  /*0020*/  ISETP.GE.AND P0, PT, R0, 0x1, PT ;  /* 0x000000010000780c */ /* 0x001fda0003f06270 */
[----:B------:R-:W-:Y:S05]  /*0030*/  @!P0 EXIT ;  /* 0x000000000000894d */ /* 0x000fea0003800000 */
[----:B------:R-:W0:Y:S01]  /*0040*/  S2R R2, SR_TID.X ;  /* 0x0000000000027919 */ /* 0x000e220000002100 */
[----:B------:R-:W0:Y:S01]  /*0050*/  LDC.64 R6, c[0x0][0x398] ;  /* 0x0000e600ff067b82 */ /* 0x000e220000000a00 */
[----:B------:R-:W-:Y:S01]  /*0060*/  IMAD.MOV.U32 R3, RZ, RZ, RZ ;  /* 0x000000ffff037224 */ /* 0x000fe200078e00ff */
[----:B------:R-:W1:Y:S02]  /*0070*/  LDCU.64 UR4, c[0x0][0x358] ;  /* 0x00006b00ff0477ac */ /* 0x000e640008000a00 */
[----:B01----:R-:W-:-:S07]  /*0080*/  IMAD.WIDE.U32 R6, R2, 0x8, R6 ;  /* 0x0000000802067825 */ /* 0x003fce00078e0006 */
.L_x_28:
[----:B0-----:R-:W0:Y:S01]  /*0090*/  LDCU UR6, c[0x0][0x380] ;  /* 0x00007000ff0677ac */ /* 0x001e220008000800 */
[----:B------:R-:W-:Y:S01]  /*00a0*/  IMAD.MOV.U32 R4, RZ, RZ, RZ ;  /* 0x000000ffff047224 */ /* 0x000fe200078e00ff */
[----:B01234-:R-:W-:-:S07]  /*00b0*/  VIMNMX R5, PT, PT, R3, UR6, PT ;  /* 0x0000000603057c48 */ /* 0x01ffce000bfe0100 */
.L_x_27:
[----:B------:R-:W-:Y:S01]  /*00c0*/  ISETP.NE.AND P0, PT, R4, R3, PT ;  /* 0x000000030400720c */ /* 0x000fe20003f05270 */
[----:B------:R-:W-:-:S12]  /*00d0*/  BSSY.RECONVERGENT B1, `(.L_x_0) ;  /* 0x0000161000017945 */ /* 0x000fd80003800200 */
[----:B01234-:R-:W-:Y:S05]  /*00e0*/  @P0 BRA `(.L_x_1) ;  /* 0x0000000800cc0947 */ /* 0x01ffea0003800000 */
[----:B------:R0:W-:Y:S01]  /*00f0*/  STG.E.64 desc[UR4][R6.64], RZ ;  /* 0x000000ff06007986 */ /* 0x0001e2000c101b04 */
[----:B------:R-:W-:Y:S01]  /*0100*/  ISETP.GE.U32.AND P0, PT, R2, R3, PT ;  /* 0x000000030200720c */ /* 0x000fe20003f06070 */
[----:B------:R-:W1:Y:S01]  /*0110*/  LDCU UR10, c[0x0][0x3a0] ;  /* 0x00007400ff0a77ac */ /* 0x000e620008000800 */
[----:B------:R-:W-:Y:S01]  /*0120*/  BSSY.RECONVERGENT B0, `(.L_x_2) ;  /* 0x0000024000007945 */ /* 0x000fe20003800200 */
[----:B------:R-:W2:Y:S10]  /*0130*/  LDCU UR11, c[0x0][0x380] ;  /* 0x00007000ff0b77ac */ /* 0x000eb40008000800 */
[----:B0-----:R-:W-:Y:S05]  /*0140*/  @P0 BRA `(.L_x_3) ;  /* 0x0000000000840947 */ /* 0x001fea0003800000 */
[----:B------:R-:W0:Y:S01]  /*0150*/  LDC.64 R8, c[0x0][0x390] ;  /* 0x0000e400ff087b82 */ /* 0x000e220000000a00 */
[----:B------:R-:W-:Y:S01]  /*0160*/  IMAD.MOV.U32 R34, RZ, RZ, R2 ;  /* 0x000000ffff227224 */ /* 0x000fe200078e0002 */
[----:B------:R-:W-:-:S07]  /*0170*/  CS2R R10, SRZ ;  /* 0x00000000000a7805 */ /* 0x000fce000001ff00 */
.L_x_7:
[----:B-1----:R-:W-:-:S04]  /*0180*/  IMAD R13, R3, UR10, R34 ;  /* 0x0000000a030d7c24 */ /* 0x002fc8000f8e0222 */
[----:B0-----:R-:W-:-:S06]  /*0190*/  IMAD.WIDE R12, R13, 0x8, R8 ;  /* 0x000000080d0c7825 */ /* 0x001fcc00078e0208 */
[----:B------:R-:W5:Y:S01]  /*01a0*/  LDG.E.64 R12, desc[UR4][R12.64] ;  /* 0x000000040c0c7981 */ /* 0x000f62000c1e1b00 */
[----:B--2---:R-:W-:Y:S01]  /*01b0*/  VIADD R34, R34, UR11 ;  /* 0x0000000b22227c36 */ /* 0x004fe20008000000 */
[----:B------:R-:W-:Y:S01]  /*01c0*/  BSSY.RECONVERGENT B2, `(.L_x_4) ;  /* 0x0000004000027945 */ /* 0x000fe20003800200 */
[----:B------:R-:W-:-:S03]  /*01d0*/  MOV R0, 0x200 ;  /* 0x0000020000007802 */ /* 0x000fc60000000f00 */
[----:B---3--:R-:W-:-:S13]  /*01e0*/  ISETP.GE.AND P0, PT, R34, R3, PT ;  /* 0x000000032200720c */ /* 0x008fda0003f06270 */
[----:B-----5:R-:W-:Y:S05]  /*01f0*/  CALL.REL.NOINC `($_Z15device_run_choliPdS_S_i$__internal_accurate_pow) ;  /* 0x0000001c00707944 */ /* 0x020fea0003c00000 */
[----:B------:R-:W-:Y:S05]  /*0200*/  BSYNC.RECONVERGENT B2 ;  /* 0x0000000000027941 */ /* 0x000fea0003800200 */
.L_x_4:
[C---:B------:R-:W-:Y:S01]  /*0210*/  DADD R14, R12.reuse, 2 ;  /* 0x400000000c0e7429 */ /* 0x040fe20000000000 */
[----:B------:R-:W-:Y:S01]  /*0220*/  BSSY.RECONVERGENT B2, `(.L_x_5) ;  /* 0x000000d000027945 */ /* 0x000fe20003800200 */
[----:B------:R-:W-:-:S08]  /*0230*/  DSETP.NEU.AND P1, PT, R12, RZ, PT ;  /* 0x000000ff0c00722a */ /* 0x000fd00003f2d000 */
[----:B------:R-:W-:Y:S02]  /*0240*/  LOP3.LUT R14, R15, 0x7ff00000, RZ, 0xc0, !PT ;  /* 0x7ff000000f0e7812 */ /* 0x000fe400078ec0ff */
[----:B------:R-:W-:Y:S02]  /*0250*/  FSEL R15, R20, RZ, P1 ;  /* 0x000000ff140f7208 */ /* 0x000fe40000800000 */
[----:B------:R-:W-:Y:S02]  /*0260*/  ISETP.NE.AND P2, PT, R14, 0x7ff00000, PT ;  /* 0x7ff000000e00780c */ /* 0x000fe40003f45270 */
[----:B------:R-:W-:-:S11]  /*0270*/  FSEL R14, R16, RZ, P1 ;  /* 0x000000ff100e7208 */ /* 0x000fd60000800000 */
[----:B------:R-:W-:Y:S05]  /*0280*/  @P2 BRA `(.L_x_6) ;  /* 0x0000000000182947 */ /* 0x000fea0003800000 */
[----:B------:R-:W-:-:S14]  /*0290*/  DSETP.NAN.AND P1, PT, R12, R12, PT ;  /* 0x0000000c0c00722a */ /* 0x000fdc0003f28000 */
[----:B------:R-:W-:Y:S01]  /*02a0*/  @P1 DADD R14, R12, 2 ;  /* 0x400000000c0e1429 */ /* 0x000fe20000000000 */
[----:B------:R-:W-:Y:S10]  /*02b0*/  @P1 BRA `(.L_x_6) ;  /* 0x00000000000c1947 */ /* 0x000ff40003800000 */
[----:B------:R-:W-:-:S14]  /*02c0*/  DSETP.NEU.AND P1, PT, |R12|, +INF , PT ;  /* 0x7ff000000c00742a */ /* 0x000fdc0003f2d200 */
[----:B------:R-:W-:Y:S02]  /*02d0*/  @!P1 IMAD.MOV.U32 R14, RZ, RZ, 0x0 ;  /* 0x00000000ff0e9424 */ /* 0x000fe400078e00ff */
[----:B------:R-:W-:-:S07]  /*02e0*/  @!P1 IMAD.MOV.U32 R15, RZ, RZ, 0x7ff00000 ;  /* 0x7ff00000ff0f9424 */ /* 0x000fce00078e00ff */
.L_x_6:
[----:B------:R-:W-:Y:S05]  /*02f0*/  BSYNC.RECONVERGENT B2 ;  /* 0x0000000000027941 */ /* 0x000fea0003800200 */
.L_x_5:
[----:B------:R-:W-:-:S06]  /*0300*/  DSETP.NEU.AND P1, PT, R12, 1, PT ;  /* 0x3ff000000c00742a */ /* 0x000fcc0003f2d000 */
[----:B------:R-:W-:Y:S02]  /*0310*/  FSEL R12, R14, RZ, P1 ;  /* 0x000000ff0e0c7208 */ /* 0x000fe40000800000 */
[----:B------:R-:W-:-:S06]  /*0320*/  FSEL R13, R15, 1.875, P1 ;  /* 0x3ff000000f0d7808 */ /* 0x000fcc0000800000 */
[----:B------:R-:W-:-:S07]  /*0330*/  DADD R10, R10, R12 ;  /* 0x000000000a0a7229 */ /* 0x000fce000000000c */
[----:B------:R3:W-:Y:S01]  /*0340*/  STG.E.64 desc[UR4][R6.64], R10 ;  /* 0x0000000a06007986 */ /* 0x0007e2000c101b04 */
[----:B------:R-:W-:Y:S05]  /*0350*/  @!P0 BRA `(.L_x_7) ;  /* 0xfffffffc00888947 */ /* 0x000fea000383ffff */
.L_x_3:
[----:B-12---:R-:W-:Y:S05]  /*0360*/  BSYNC.RECONVERGENT B0 ;  /* 0x0000000000007941 */ /* 0x006fea0003800200 */
.L_x_2:
[----:B------:R-:W-:Y:S01]  /*0370*/  BAR.SYNC.DEFER_BLOCKING 0x0 ;  /* 0x0000000000007b1d */ /* 0x000fe20000010000 */
[----:B------:R-:W-:-:S13]  /*0380*/  ISETP.NE.AND P0, PT, R2, RZ, PT ;  /* 0x000000ff0200720c */ /* 0x000fda0003f05270 */
[----:B------:R-:W-:Y:S05]  /*0390*/  @P0 BRA `(.L_x_8) ;  /* 0x0000001000d00947 */ /* 0x000fea0003800000 */
[----:B---3--:R-:W0:Y:S01]  /*03a0*/  LDC.64 R10, c[0x4][0x8] ;  /* 0x01000200ff0a7b82 */ /* 0x008e220000000a00 */
[----:B------:R-:W-:-:S05]  /*03b0*/  LOP3.LUT R0, R5, 0x1, RZ, 0xc0, !PT ;  /* 0x0000000105007812 */ /* 0x000fca00078ec0ff */
[----:B------:R-:W-:Y:S02]  /*03c0*/  IMAD.IADD R13, R5, 0x1, R0 ;  /* 0x00000001050d7824 */ /* 0x000fe400078e0200 */
[----:B------:R-:W1:Y:S03]  /*03d0*/  LDC.64 R8, c[0x0][0x398] ;  /* 0x0000e600ff087b82 */ /* 0x000e660000000a00 */
[----:B0-----:R0:W-:Y:S04]  /*03e0*/  STG.E desc[UR4][R10.64], R13 ;  /* 0x0000000d0a007986 */ /* 0x0011e8000c101904 */
[----:B-1----:R0:W5:Y:S01]  /*03f0*/  LDG.E.64 R34, desc[UR4][R8.64] ;  /* 0x0000000408227981 */ /* 0x002162000c1e1b00 */
[----:B------:R-:W-:-:S13]  /*0400*/  ISETP.GE.AND P0, PT, R13, 0x2, PT ;  /* 0x000000020d00780c */ /* 0x000fda0003f06270 */
[----:B0-----:R-:W-:Y:S05]  /*0410*/  @!P0 BRA `(.L_x_9) ;  /* 0x0000000400888947 */ /* 0x001fea0003800000 */
[C---:B------:R-:W-:Y:S01]  /*0420*/  ISETP.GE.U32.AND P0, PT, R13.reuse, 0x11, PT ;  /* 0x000000110d00780c */ /* 0x040fe20003f06070 */
[----:B------:R-:W-:Y:S02]  /*0430*/  VIADD R0, R13, 0xffffffff ;  /* 0xffffffff0d007836 */ /* 0x000fe40000000000 */
[----:B------:R-:W-:-:S10]  /*0440*/  IMAD.MOV.U32 R26, RZ, RZ, 0x1 ;  /* 0x00000001ff1a7424 */ /* 0x000fd400078e00ff */
[----:B------:R-:W-:Y:S05]  /*0450*/  @!P0 BRA `(.L_x_10) ;  /* 0x0000000000a48947 */ /* 0x000fea0003800000 */
[----:B------:R-:W-:-:S07]  /*0460*/  IMAD.MOV.U32 R36, RZ, RZ, 0x1 ;  /* 0x00000001ff247424 */ /* 0x000fce00078e00ff */
.L_x_11:
[----:B------:R-:W0:Y:S02]  /*0470*/  LDC.64 R32, c[0x0][0x398] ;  /* 0x0000e600ff207b82 */ /* 0x000e240000000a00 */
[----:B0-----:R-:W-:-:S05]  /*0480*/  IMAD.WIDE.U32 R32, R36, 0x8, R32 ;  /* 0x0000000824207825 */ /* 0x001fca00078e0020 */
[----:B------:R-:W2:Y:S04]  /*0490*/  LDG.E.64 R16, desc[UR4][R32.64] ;  /* 0x0000000420107981 */ /* 0x000ea8000c1e1b00 */
[----:B------:R-:W3:Y:S04]  /*04a0*/  LDG.E.64 R14, desc[UR4][R32.64+0x8] ;  /* 0x00000804200e7981 */ /* 0x000ee8000c1e1b00 */
[----:B------:R-:W4:Y:S04]  /*04b0*/  LDG.E.64 R12, desc[UR4][R32.64+0x10] ;  /* 0x00001004200c7981 */ /* 0x000f28000c1e1b00 */
[----:B------:R-:W4:Y:S04]  /*04c0*/  LDG.E.64 R10, desc[UR4][R32.64+0x18] ;  /* 0x00001804200a7981 */ /* 0x000f28000c1e1b00 */
[----:B------:R-:W4:Y:S04]  /*04d0*/  LDG.E.64 R28, desc[UR4][R32.64+0x20] ;  /* 0x00002004201c7981 */ /* 0x000f28000c1e1b00 */
[----:B------:R-:W4:Y:S04]  /*04e0*/  LDG.E.64 R30, desc[UR4][R32.64+0x28] ;  /* 0x00002804201e7981 */ /* 0x000f28000c1e1b00 */
[----:B------:R-:W4:Y:S04]  /*04f0*/  LDG.E.64 R26, desc[UR4][R32.64+0x30] ;  /* 0x00003004201a7981 */ /* 0x000f28000c1e1b00 */
[----:B------:R-:W4:Y:S04]  /*0500*/  LDG.E.64 R24, desc[UR4][R32.64+0x38] ;  /* 0x0000380420187981 */ /* 0x000f28000c1e1b00 */
[----:B------:R-:W4:Y:S04]  /*0510*/  LDG.E.64 R22, desc[UR4][R32.64+0x40] ;  /* 0x0000400420167981 */ /* 0x000f28000c1e1b00 */
[----:B------:R-:W4:Y:S04]  /*0520*/  LDG.E.64 R20, desc[UR4][R32.64+0x48] ;  /* 0x0000480420147981 */ /* 0x000f28000c1e1b00 */
[----:B------:R-:W4:Y:S01]  /*0530*/  LDG.E.64 R18, desc[UR4][R32.64+0x50] ;  /* 0x0000500420127981 */ /* 0x000f22000c1e1b00 */
[----:B--2--5:R-:W-:-:S03]  /*0540*/  DADD R16, R16, R34 ;  /* 0x0000000010107229 */ /* 0x024fc60000000022 */
[----:B------:R-:W2:Y:S05]  /*0550*/  LDG.E.64 R34, desc[UR4][R32.64+0x78] ;  /* 0x0000780420227981 */ /* 0x000eaa000c1e1b00 */
[----:B---3--:R-:W-:Y:S02]  /*0560*/  DADD R14, R16, R14 ;  /* 0x00000000100e7229 */ /* 0x008fe4000000000e */
[----:B------:R-:W3:Y:S06]  /*0570*/  LDG.E.64 R16, desc[UR4][R32.64+0x58] ;  /* 0x0000580420107981 */ /* 0x000eec000c1e1b00 */
[----:B----4-:R-:W-:-:S02]  /*0580*/  DADD R12, R14, R12 ;  /* 0x000000000e0c7229 */ /* 0x010fc4000000000c */
[----:B------:R-:W4:Y:S06]  /*0590*/  LDG.E.64 R14, desc[UR4][R32.64+0x60] ;  /* 0x00006004200e7981 */ /* 0x000f2c000c1e1b00 */
[----:B------:R-:W-:Y:S02]  /*05a0*/  DADD R10, R12, R10 ;  /* 0x000000000c0a7229 */ /* 0x000fe4000000000a */
[----:B------:R-:W2:Y:S06]  /*05b0*/  LDG.E.64 R12, desc[UR4][R32.64+0x68] ;  /* 0x00006804200c7981 */ /* 0x000eac000c1e1b00 */
[----:B------:R-:W-:-:S02]  /*05c0*/  DADD R28, R10, R28 ;  /* 0x000000000a1c7229 */ /* 0x000fc4000000001c */
[----:B------:R-:W2:Y:S06]  /*05d0*/  LDG.E.64 R10, desc[UR4][R32.64+0x70] ;  /* 0x00007004200a7981 */ /* 0x000eac000c1e1b00 */
[----:B------:R-:W-:-:S08]  /*05e0*/  DADD R28, R28, R30 ;  /* 0x000000001c1c7229 */ /* 0x000fd0000000001e */
[----:B------:R-:W-:-:S08]  /*05f0*/  DADD R26, R28, R26 ;  /* 0x000000001c1a7229 */ /* 0x000fd0000000001a */
[----:B------:R-:W-:-:S08]  /*0600*/  DADD R24, R26, R24 ;  /* 0x000000001a187229 */ /* 0x000fd00000000018 */
[----:B------:R-:W-:-:S08]  /*0610*/  DADD R22, R24, R22 ;  /* 0x0000000018167229 */ /* 0x000fd00000000016 */
[----:B------:R-:W-:-:S08]  /*0620*/  DADD R20, R22, R20 ;  /* 0x0000000016147229 */ /* 0x000fd00000000014 */
[----:B------:R-:W-:Y:S01]  /*0630*/  DADD R18, R20, R18 ;  /* 0x0000000014127229 */ /* 0x000fe20000000012 */
[----:B------:R-:W-:-:S07]  /*0640*/  VIADD R26, R36, 0x10 ;  /* 0x00000010241a7836 */ /* 0x000fce0000000000 */
[----:B---3--:R-:W-:-:S08]  /*0650*/  DADD R16, R18, R16 ;  /* 0x0000000012107229 */ /* 0x008fd00000000010 */
[----:B----4-:R-:W-:-:S08]  /*0660*/  DADD R14, R16, R14 ;  /* 0x00000000100e7229 */ /* 0x010fd0000000000e */
[----:B--2---:R-:W-:-:S08]  /*0670*/  DADD R12, R14, R12 ;  /* 0x000000000e0c7229 */ /* 0x004fd0000000000c */
[----:B------:R-:W-:Y:S01]  /*0680*/  DADD R10, R12, R10 ;  /* 0x000000000c0a7229 */ /* 0x000fe2000000000a */
[----:B------:R-:W-:Y:S01]  /*0690*/  VIADD R12, R36, 0xf ;  /* 0x0000000f240c7836 */ /* 0x000fe20000000000 */
[----:B------:R-:W-:-:S04]  /*06a0*/  LOP3.LUT R13, R0, 0xfffffff0, RZ, 0xc0, !PT ;  /* 0xfffffff0000d7812 */ /* 0x000fc800078ec0ff */
[----:B------:R-:W-:Y:S02]  /*06b0*/  ISETP.NE.AND P0, PT, R12, R13, PT ;  /* 0x0000000d0c00720c */ /* 0x000fe40003f05270 */
[----:B------:R-:W-:Y:S01]  /*06c0*/  DADD R34, R10, R34 ;  /* 0x000000000a227229 */ /* 0x000fe20000000022 */
[----:B------:R-:W-:-:S10]  /*06d0*/  MOV R36, R26 ;  /* 0x0000001a00247202 */ /* 0x000fd40000000f00 */
[----:B------:R-:W-:Y:S05]  /*06e0*/  @P0 BRA `(.L_x_11) ;  /* 0xfffffffc00600947 */ /* 0x000fea000383ffff */
.L_x_10:
[----:B------:R-:W-:-:S13]  /*06f0*/  LOP3.LUT P0, R10, R0, 0xf, RZ, 0xc0, !PT ;  /* 0x0000000f000a7812 */ /* 0x000fda000780c0ff */
[----:B------:R-:W-:Y:S05]  /*0700*/  @!P0 BRA `(.L_x_12) ;  /* 0x0000000000c88947 */ /* 0x000fea0003800000 */
[----:B------:R-:W-:Y:S02]  /*0710*/  ISETP.GE.U32.AND P0, PT, R10, 0x8, PT ;  /* 0x000000080a00780c */ /* 0x000fe40003f06070 */
[----:B------:R-:W-:-:S11]  /*0720*/  LOP3.LUT P1, R27, R0, 0x7, RZ, 0xc0, !PT ;  /* 0x00000007001b7812 */ /* 0x000fd6000782c0ff */
[----:B------:R-:W-:Y:S05]  /*0730*/  @!P0 BRA `(.L_x_13) ;  /* 0x00000000004c8947 */ /* 0x000fea0003800000 */
        /* <DEDUP_REMOVED lines=9> */
[----:B------:R-:W4:Y:S01]  /*07d0*/  LDG.E.64 R22, desc[UR4][R28.64+0x38] ;  /* 0x000038041c167981 */ /* 0x000f22000c1e1b00 */
[----:B------:R-:W-:Y:S01]  /*07e0*/  VIADD R26, R26, 0x8 ;  /* 0x000000081a1a7836 */ /* 0x000fe20000000000 */
[----:B--2--5:R-:W-:-:S08]  /*07f0*/  DADD R24, R34, R24 ;  /* 0x0000000022187229 */ /* 0x024fd00000000018 */
[----:B---3--:R-:W-:-:S08]  /*0800*/  DADD R20, R24, R20 ;  /* 0x0000000018147229 */ /* 0x008fd00000000014 */
[----:B----4-:R-:W-:-:S08]  /*0810*/  DADD R18, R20, R18 ;  /* 0x0000000014127229 */ /* 0x010fd00000000012 */
[----:B------:R-:W-:-:S08]  /*0820*/  DADD R16, R18, R16 ;  /* 0x0000000012107229 */ /* 0x000fd00000000010 */
[----:B------:R-:W-:-:S08]  /*0830*/  DADD R14, R16, R14 ;  /* 0x00000000100e7229 */ /* 0x000fd0000000000e */
[----:B------:R-:W-:-:S08]  /*0840*/  DADD R12, R14, R12 ;  /* 0x000000000e0c7229 */ /* 0x000fd0000000000c */
[----:B------:R-:W-:-:S08]  /*0850*/  DADD R10, R12, R10 ;  /* 0x000000000c0a7229 */ /* 0x000fd0000000000a */
[----:B------:R-:W-:-:S11]  /*0860*/  DADD R34, R10, R22 ;  /* 0x000000000a227229 */ /* 0x000fd60000000016 */
.L_x_13:
[----:B------:R-:W-:Y:S05]  /*0870*/  @!P1 BRA `(.L_x_12) ;  /* 0x00000000006c9947 */ /* 0x000fea0003800000 */
[----:B------:R-:W-:Y:S02]  /*0880*/  ISETP.GE.U32.AND P0, PT, R27, 0x4, PT ;  /* 0x000000041b00780c */ /* 0x000fe40003f06070 */
[----:B------:R-:W-:-:S04]  /*0890*/  LOP3.LUT R0, R0, 0x3, RZ, 0xc0, !PT ;  /* 0x0000000300007812 */ /* 0x000fc800078ec0ff */
[----:B------:R-:W-:-:S07]  /*08a0*/  ISETP.NE.AND P1, PT, R0, RZ, PT ;  /* 0x000000ff0000720c */ /* 0x000fce0003f25270 */
[----:B------:R-:W-:Y:S06]  /*08b0*/  @!P0 BRA `(.L_x_14) ;  /* 0x00000000002c8947 */ /* 0x000fec0003800000 */
[----:B------:R-:W0:Y:S02]  /*08c0*/  LDC.64 R10, c[0x0][0x398] ;  /* 0x0000e600ff0a7b82 */ /* 0x000e240000000a00 */
[----:B0-----:R-:W-:-:S05]  /*08d0*/  IMAD.WIDE.U32 R10, R26, 0x8, R10 ;  /* 0x000000081a0a7825 */ /* 0x001fca00078e000a */
[----:B------:R-:W2:Y:S04]  /*08e0*/  LDG.E.64 R12, desc[UR4][R10.64] ;  /* 0x000000040a0c7981 */ /* 0x000ea8000c1e1b00 */
[----:B------:R-:W3:Y:S04]  /*08f0*/  LDG.E.64 R14, desc[UR4][R10.64+0x8] ;  /* 0x000008040a0e7981 */ /* 0x000ee8000c1e1b00 */
[----:B------:R-:W4:Y:S04]  /*0900*/  LDG.E.64 R16, desc[UR4][R10.64+0x10] ;  /* 0x000010040a107981 */ /* 0x000f28000c1e1b00 */
[----:B------:R-:W4:Y:S01]  /*0910*/  LDG.E.64 R18, desc[UR4][R10.64+0x18] ;  /* 0x000018040a127981 */ /* 0x000f22000c1e1b00 */
[----:B------:R-:W-:Y:S01]  /*0920*/  VIADD R26, R26, 0x4 ;  /* 0x000000041a1a7836 */ /* 0x000fe20000000000 */
[----:B--2--5:R-:W-:-:S08]  /*0930*/  DADD R12, R34, R12 ;  /* 0x00000000220c7229 */ /* 0x024fd0000000000c */
[----:B---3--:R-:W-:-:S08]  /*0940*/  DADD R12, R12, R14 ;  /* 0x000000000c0c7229 */ /* 0x008fd0000000000e */
[----:B----4-:R-:W-:-:S08]  /*0950*/  DADD R12, R12, R16 ;  /* 0x000000000c0c7229 */ /* 0x010fd00000000010 */
[----:B------:R-:W-:-:S11]  /*0960*/  DADD R34, R12, R18 ;  /* 0x000000000c227229 */ /* 0x000fd60000000012 */
.L_x_14:
[----:B------:R-:W-:Y:S05]  /*0970*/  @!P1 BRA `(.L_x_12) ;  /* 0x00000000002c9947 */ /* 0x000fea0003800000 */
[----:B------:R-:W0:Y:S02]  /*0980*/  LDC.64 R10, c[0x0][0x398] ;  /* 0x0000e600ff0a7b82 */ /* 0x000e240000000a00 */
[----:B0-----:R-:W-:-:S05]  /*0990*/  IMAD.WIDE.U32 R26, R26, 0x8, R10 ;  /* 0x000000081a1a7825 */ /* 0x001fca00078e000a */
[----:B------:R-:W2:Y:S01]  /*09a0*/  LDG.E.64 R10, desc[UR4][R26.64] ;  /* 0x000000041a0a7981 */ /* 0x000ea2000c1e1b00 */
[----:B------:R-:W-:Y:S01]  /*09b0*/  ISETP.NE.AND P0, PT, R0, 0x1, PT ;  /* 0x000000010000780c */ /* 0x000fe20003f05270 */
[----:B--2--5:R-:W-:-:S12]  /*09c0*/  DADD R34, R34, R10 ;  /* 0x0000000022227229 */ /* 0x024fd8000000000a */
[----:B------:R-:W-:Y:S05]  /*09d0*/  @!P0 BRA `(.L_x_12) ;  /* 0x0000000000148947 */ /* 0x000fea0003800000 */
[----:B------:R-:W-:Y:S01]  /*09e0*/  ISETP.NE.AND P0, PT, R0, 0x2, PT ;  /* 0x000000020000780c */ /* 0x000fe20003f05270 */
[----:B------:R-:W2:-:S12]  /*09f0*/  LDG.E.64 R10, desc[UR4][R26.64+0x8] ;  /* 0x000008041a0a7981 */ /* 0x000e98000c1e1b00 */
[----:B------:R-:W3:Y:S01]  /*0a00*/  @P0 LDG.E.64 R12, desc[UR4][R26.64+0x10] ;  /* 0x000010041a0c0981 */ /* 0x000ee2000c1e1b00 */
[----:B--2---:R-:W-:-:S08]  /*0a10*/  DADD R34, R34, R10 ;  /* 0x0000000022227229 */ /* 0x004fd0000000000a */
[----:B---3--:R-:W-:-:S11]  /*0a20*/  @P0 DADD R34, R34, R12 ;  /* 0x0000000022220229 */ /* 0x008fd6000000000c */
.L_x_12:
[----:B-----5:R0:W-:Y:S02]  /*0a30*/  STG.E.64 desc[UR4][R8.64], R34 ;  /* 0x0000002208007986 */ /* 0x0201e4000c101b04 */
.L_x_9:
[----:B0-----:R-:W0:Y:S01]  /*0a40*/  LDC.64 R8, c[0x0][0x388] ;  /* 0x0000e200ff087b82 */ /* 0x001e220000000a00 */
[----:B------:R-:W1:Y:S02]  /*0a50*/  LDCU UR6, c[0x0][0x3a0] ;  /* 0x00007400ff0677ac */ /* 0x000e640008000800 */
[----:B-1----:R-:W-:-:S04]  /*0a60*/  IMAD R0, R3, UR6, R3 ;  /* 0x0000000603007c24 */ /* 0x002fc8000f8e0203 */
[----:B0-----:R-:W-:-:S06]  /*0a70*/  IMAD.WIDE.U32 R8, R0, 0x8, R8 ;  /* 0x0000000800087825 */ /* 0x001fcc00078e0008 */
[----:B------:R-:W2:Y:S01]  /*0a80*/  LDG.E.64 R8, desc[UR4][R8.64] ;  /* 0x0000000408087981 */ /* 0x000ea2000c1e1b00 */
[----:B------:R-:W-:Y:S02]  /*0a90*/  IMAD.MOV.U32 R14, RZ, RZ, 0x0 ;  /* 0x00000000ff0e7424 */ /* 0x000fe400078e00ff */
[----:B------:R-:W-:Y:S01]  /*0aa0*/  IMAD.MOV.U32 R15, RZ, RZ, 0x3fd80000 ;  /* 0x3fd80000ff0f7424 */ /* 0x000fe200078e00ff */
[----:B--2--5:R-:W-:-:S06]  /*0ab0*/  DADD R34, R8, -R34 ;  /* 0x0000000008227229 */ /* 0x024fcc0000000822 */
[----:B------:R-:W0:Y:S04]  /*0ac0*/  MUFU.RSQ64H R11, R35 ;  /* 0x00000023000b7308 */ /* 0x000e280000001c00 */
[----:B------:R-:W-:-:S05]  /*0ad0*/  VIADD R10, R35, 0xfcb00000 ;  /* 0xfcb00000230a7836 */ /* 0x000fca0000000000 */
[----:B------:R-:W-:Y:S01]  /*0ae0*/  ISETP.GE.U32.AND P0, PT, R10, 0x7ca00000, PT ;  /* 0x7ca000000a00780c */ /* 0x000fe20003f06070 */
[----:B0-----:R-:W-:-:S08]  /*0af0*/  DMUL R12, R10, R10 ;  /* 0x0000000a0a0c7228 */ /* 0x001fd00000000000 */
[----:B------:R-:W-:-:S08]  /*0b00*/  DFMA R12, R34, -R12, 1 ;  /* 0x3ff00000220c742b */ /* 0x000fd0000000080c */
[----:B------:R-:W-:Y:S02]  /*0b10*/  DFMA R14, R12, R14, 0.5 ;  /* 0x3fe000000c0e742b */ /* 0x000fe4000000000e */
[----:B------:R-:W-:-:S08]  /*0b20*/  DMUL R12, R10, R12 ;  /* 0x0000000c0a0c7228 */ /* 0x000fd00000000000 */
[----:B------:R-:W-:-:S08]  /*0b30*/  DFMA R14, R14, R12, R10 ;  /* 0x0000000c0e0e722b */ /* 0x000fd0000000000a */
[----:B------:R-:W-:Y:S02]  /*0b40*/  DMUL R16, R34, R14 ;  /* 0x0000000e22107228 */ /* 0x000fe40000000000 */
[----:B------:R-:W-:Y:S02]  /*0b50*/  VIADD R13, R15, 0xfff00000 ;  /* 0xfff000000f0d7836 */ /* 0x000fe40000000000 */
[----:B------:R-:W-:-:S04]  /*0b60*/  IMAD.MOV.U32 R12, RZ, RZ, R14 ;  /* 0x000000ffff0c7224 */ /* 0x000fc800078e000e */
[----:B------:R-:W-:-:S08]  /*0b70*/  DFMA R18, R16, -R16, R34 ;  /* 0x800000101012722b */ /* 0x000fd00000000022 */
[----:B------:R-:W-:Y:S01]  /*0b80*/  DFMA R8, R18, R12, R16 ;  /* 0x0000000c1208722b */ /* 0x000fe20000000010 */
[----:B------:R-:W-:Y:S10]  /*0b90*/  @!P0 BRA `(.L_x_15) ;  /* 0x0000000000108947 */ /* 0x000ff40003800000 */
[----:B------:R-:W-:-:S07]  /*0ba0*/  MOV R8, 0xbc0 ;  /* 0x00000bc000087802 */ /* 0x000fce0000000f00 */
[----:B------:R-:W-:Y:S05]  /*0bb0*/  CALL.REL.NOINC `($__internal_1_$__cuda_sm20_dsqrt_rn_f64_mediumpath_v1) ;  /* 0x0000001000587944 */ /* 0x000fea0003c00000 */
[----:B------:R-:W-:Y:S02]  /*0bc0*/  IMAD.MOV.U32 R8, RZ, RZ, R10 ;  /* 0x000000ffff087224 */ /* 0x000fe400078e000a */
[----:B------:R-:W-:-:S07]  /*0bd0*/  IMAD.MOV.U32 R9, RZ, RZ, R11 ;  /* 0x000000ffff097224 */ /* 0x000fce00078e000b */
.L_x_15:
[----:B------:R-:W0:Y:S02]  /*0be0*/  LDC.64 R10, c[0x0][0x390] ;  /* 0x0000e400ff0a7b82 */ /* 0x000e240000000a00 */
[----:B0-----:R-:W-:-:S05]  /*0bf0*/  IMAD.WIDE.U32 R10, R0, 0x8, R10 ;  /* 0x00000008000a7825 */ /* 0x001fca00078e000a */
[----:B------:R4:W-:Y:S01]  /*0c00*/  STG.E.64 desc[UR4][R10.64], R8 ;  /* 0x000000080a007986 */ /* 0x0009e2000c101b04 */
[----:B------:R-:W-:Y:S05]  /*0c10*/  BRA `(.L_x_8) ;  /* 0x0000000800b07947 */ /* 0x000fea0003800000 */
.L_x_1:
[----:B------:R-:W-:-:S13]  /*0c20*/  ISETP.GT.U32.AND P0, PT, R4, R3, PT ;  /* 0x000000030400720c */ /* 0x000fda0003f04070 */
[----:B------:R-:W-:Y:S05]  /*0c30*/  @!P0 BRA `(.L_x_16) ;  /* 0x0000000800908947 */ /* 0x000fea0003800000 */
[----:B------:R0:W-:Y:S01]  /*0c40*/  STG.E.64 desc[UR4][R6.64], RZ ;  /* 0x000000ff06007986 */ /* 0x0001e2000c101b04 */
[----:B------:R-:W-:Y:S01]  /*0c50*/  ISETP.GE.U32.AND P0, PT, R2, R3, PT ;  /* 0x000000030200720c */ /* 0x000fe20003f06070 */
[----:B------:R-:W1:Y:S01]  /*0c60*/  LDCU UR7, c[0x0][0x380] ;  /* 0x00007000ff0777ac */ /* 0x000e620008000800 */
[----:B------:R-:W-:Y:S11]  /*0c70*/  BSSY.RECONVERGENT B0, `(.L_x_17) ;  /* 0x0000013000007945 */ /* 0x000ff60003800200 */
[----:B0-----:R-:W-:Y:S05]  /*0c80*/  @P0 BRA `(.L_x_18) ;  /* 0x0000000000440947 */ /* 0x001fea0003800000 */
[----:B------:R-:W0:Y:S01]  /*0c90*/  LDC.64 R14, c[0x0][0x390] ;  /* 0x0000e400ff0e7b82 */ /* 0x000e220000000a00 */
[----:B------:R-:W2:Y:S01]  /*0ca0*/  LDCU UR6, c[0x0][0x3a0] ;  /* 0x00007400ff0677ac */ /* 0x000ea20008000800 */
[--C-:B------:R-:W-:Y:S01]  /*0cb0*/  IMAD.MOV.U32 R0, RZ, RZ, R2.reuse ;  /* 0x000000ffff007224 */ /* 0x100fe200078e0002 */
[----:B------:R-:W-:Y:S01]  /*0cc0*/  CS2R R8, SRZ ;  /* 0x0000000000087805 */ /* 0x000fe2000001ff00 */
[--C-:B--2---:R-:W-:Y:S02]  /*0cd0*/  IMAD R17, R3, UR6, R2.reuse ;  /* 0x0000000603117c24 */ /* 0x104fe4000f8e0202 */
[----:B------:R-:W-:-:S07]  /*0ce0*/  IMAD R19, R4, UR6, R2 ;  /* 0x0000000604137c24 */ /* 0x000fce000f8e0202 */
.L_x_19:
[----:B0-----:R-:W-:-:S04]  /*0cf0*/  IMAD.WIDE R10, R17, 0x8, R14 ;  /* 0x00000008110a7825 */ /* 0x001fc800078e020e */
[----:B------:R-:W-:Y:S02]  /*0d00*/  IMAD.WIDE R12, R19, 0x8, R14 ;  /* 0x00000008130c7825 */ /* 0x000fe400078e020e */
[----:B--2---:R-:W2:Y:S04]  /*0d10*/  LDG.E.64 R10, desc[UR4][R10.64] ;  /* 0x000000040a0a7981 */ /* 0x004ea8000c1e1b00 */
[----:B------:R-:W2:Y:S01]  /*0d20*/  LDG.E.64 R12, desc[UR4][R12.64] ;  /* 0x000000040c0c7981 */ /* 0x000ea2000c1e1b00 */
[----:B-1----:R-:W-:Y:S01]  /*0d30*/  VIADD R0, R0, UR7 ;  /* 0x0000000700007c36 */ /* 0x002fe20008000000 */
[----:B------:R-:W-:Y:S01]  /*0d40*/  IADD3 R17, PT, PT, R17, UR7, RZ ;  /* 0x0000000711117c10 */ /* 0x000fe2000fffe0ff */
[----:B------:R-:W-:-:S03]  /*0d50*/  VIADD R19, R19, UR7 ;  /* 0x0000000713137c36 */ /* 0x000fc60008000000 */
[----:B------:R-:W-:Y:S01]  /*0d60*/  ISETP.GE.AND P0, PT, R0, R3, PT ;  /* 0x000000030000720c */ /* 0x000fe20003f06270 */
[----:B--2---:R-:W-:-:S07]  /*0d70*/  DFMA R8, R12, R10, R8 ;  /* 0x0000000a0c08722b */ /* 0x004fce0000000008 */
[----:B------:R2:W-:Y:S05]  /*0d80*/  STG.E.64 desc[UR4][R6.64], R8 ;  /* 0x0000000806007986 */ /* 0x0005ea000c101b04 */
[----:B------:R-:W-:Y:S05]  /*0d90*/  @!P0 BRA `(.L_x_19) ;  /* 0xfffffffc00d48947 */ /* 0x000fea000383ffff */
.L_x_18:
[----:B-1----:R-:W-:Y:S05]  /*0da0*/  BSYNC.RECONVERGENT B0 ;  /* 0x0000000000007941 */ /* 0x002fea0003800200 */
.L_x_17:
[----:B------:R-:W-:Y:S01]  /*0db0*/  BAR.SYNC.DEFER_BLOCKING 0x0 ;  /* 0x0000000000007b1d */ /* 0x000fe20000010000 */
[----:B------:R-:W-:-:S13]  /*0dc0*/  ISETP.NE.AND P0, PT, R2, RZ, PT ;  /* 0x000000ff0200720c */ /* 0x000fda0003f05270 */
[----:B------:R-:W-:Y:S05]  /*0dd0*/  @P0 BRA `(.L_x_8) ;  /* 0x0000000800400947 */ /* 0x000fea0003800000 */
[----:B------:R-:W0:Y:S01]  /*0de0*/  LDC.64 R10, c[0x4][0x8] ;  /* 0x01000200ff0a7b82 */ /* 0x000e220000000a00 */
[----:B------:R-:W-:-:S05]  /*0df0*/  LOP3.LUT R0, R5, 0x1, RZ, 0xc0, !PT ;  /* 0x0000000105007812 */ /* 0x000fca00078ec0ff */
[----:B------:R-:W-:Y:S02]  /*0e00*/  IMAD.IADD R13, R5, 0x1, R0 ;  /* 0x00000001050d7824 */ /* 0x000fe400078e0200 */
[----:B--2---:R-:W1:Y:S03]  /*0e10*/  LDC.64 R8, c[0x0][0x398] ;  /* 0x0000e600ff087b82 */ /* 0x004e660000000a00 */
        /* <DEDUP_REMOVED lines=9> */
.L_x_22:
        /* <DEDUP_REMOVED lines=38> */
[----:B------:R-:W-:-:S10]  /*1110*/  IMAD.MOV.U32 R36, RZ, RZ, R26 ;  /* 0x000000ffff247224 */ /* 0x000fd400078e001a */
[----:B------:R-:W-:Y:S05]  /*1120*/  @P0 BRA `(.L_x_22) ;  /* 0xfffffffc00600947 */ /* 0x000fea000383ffff */
.L_x_21:
        /* <DEDUP_REMOVED lines=24> */
.L_x_24:
        /* <DEDUP_REMOVED lines=16> */
.L_x_25:
        /* <DEDUP_REMOVED lines=12> */
.L_x_23:
[----:B-----5:R0:W-:Y:S02]  /*1470*/  STG.E.64 desc[UR4][R8.64], R34 ;  /* 0x0000002208007986 */ /* 0x0201e4000c101b04 */
.L_x_20:
[----:B------:R-:W1:Y:S08]  /*1480*/  LDC R0, c[0x0][0x3a0] ;  /* 0x0000e800ff007b82 */ /* 0x000e700000000800 */
[----:B0-----:R-:W0:Y:S08]  /*1490*/  LDC.64 R8, c[0x0][0x388] ;  /* 0x0000e200ff087b82 */ /* 0x001e300000000a00 */
[----:B------:R-:W2:Y:S01]  /*14a0*/  LDC.64 R12, c[0x0][0x390] ;  /* 0x0000e400ff0c7b82 */ /* 0x000ea20000000a00 */
[----:B-1----:R-:W-:-:S04]  /*14b0*/  IMAD R11, R4, R0, R3 ;  /* 0x00000000040b7224 */ /* 0x002fc800078e0203 */
[----:B0-----:R-:W-:-:S06]  /*14c0*/  IMAD.WIDE.U32 R8, R11, 0x8, R8 ;  /* 0x000000080b087825 */ /* 0x001fcc00078e0008 */
[----:B------:R-:W3:Y:S01]  /*14d0*/  LDG.E.64 R8, desc[UR4][R8.64] ;  /* 0x0000000408087981 */ /* 0x000ee2000c1e1b00 */
[----:B------:R-:W-:Y:S02]  /*14e0*/  IMAD R17, R3, R0, R3 ;  /* 0x0000000003117224 */ /* 0x000fe400078e0203 */
[----:B--2---:R-:W-:-:S04]  /*14f0*/  IMAD.WIDE.U32 R10, R11, 0x8, R12 ;  /* 0x000000080b0a7825 */ /* 0x004fc800078e000c */
[----:B------:R-:W-:Y:S01]  /*1500*/  IMAD.WIDE.U32 R12, R17, 0x8, R12 ;  /* 0x00000008110c7825 */ /* 0x000fe200078e000c */
[----:B---3-5:R-:W-:-:S07]  /*1510*/  DADD R14, R8, -R34 ;  /* 0x00000000080e7229 */ /* 0x028fce0000000822 */
[----:B------:R0:W-:Y:S04]  /*1520*/  STG.E.64 desc[UR4][R10.64], R14 ;  /* 0x0000000e0a007986 */ /* 0x0001e8000c101b04 */
[----:B------:R-:W2:Y:S01]  /*1530*/  LDG.E.64 R12, desc[UR4][R12.64] ;  /* 0x000000040c0c7981 */ /* 0x000ea2000c1e1b00 */
[----:B------:R-:W-:Y:S01]  /*1540*/  IMAD.MOV.U32 R16, RZ, RZ, 0x1 ;  /* 0x00000001ff107424 */ /* 0x000fe200078e00ff */
[----:B------:R-:W-:Y:S01]  /*1550*/  FSETP.GEU.AND P1, PT, |R15|, 6.5827683646048100446e-37, PT ;  /* 0x036000000f00780b */ /* 0x000fe20003f2e200 */
[----:B--2---:R-:W1:Y:S04]  /*1560*/  MUFU.RCP64H R17, R13 ;  /* 0x0000000d00117308 */ /* 0x004e680000001800 */
[----:B-1----:R-:W-:-:S08]  /*1570*/  DFMA R18, -R12, R16, 1 ;  /* 0x3ff000000c12742b */ /* 0x002fd00000000110 */
[----:B------:R-:W-:-:S08]  /*1580*/  DFMA R18, R18, R18, R18 ;  /* 0x000000121212722b */ /* 0x000fd00000000012 */
[----:B------:R-:W-:-:S08]  /*1590*/  DFMA R18, R16, R18, R16 ;  /* 0x000000121012722b */ /* 0x000fd00000000010 */
[----:B------:R-:W-:-:S08]  /*15a0*/  DFMA R8, -R12, R18, 1 ;  /* 0x3ff000000c08742b */ /* 0x000fd00000000112 */
[----:B------:R-:W-:-:S08]  /*15b0*/  DFMA R8, R18, R8, R18 ;  /* 0x000000081208722b */ /* 0x000fd00000000012 */
[----:B------:R-:W-:-:S08]  /*15c0*/  DMUL R16, R14, R8 ;  /* 0x000000080e107228 */ /* 0x000fd00000000000 */
[----:B------:R-:W-:-:S08]  /*15d0*/  DFMA R18, -R12, R16, R14 ;  /* 0x000000100c12722b */ /* 0x000fd0000000010e */
[----:B------:R-:W-:-:S10]  /*15e0*/  DFMA R8, R8, R18, R16 ;  /* 0x000000120808722b */ /* 0x000fd40000000010 */
[----:B------:R-:W-:-:S05]  /*15f0*/  FFMA R0, RZ, R13, R9 ;  /* 0x0000000dff007223 */ /* 0x000fca0000000009 */
[----:B------:R-:W-:-:S13]  /*1600*/  FSETP.GT.AND P0, PT, |R0|, 1.469367938527859385e-39, PT ;  /* 0x001000000000780b */ /* 0x000fda0003f04200 */
[----:B0-----:R-:W-:Y:S05]  /*1610*/  @P0 BRA P1, `(.L_x_26) ;  /* 0x0000000000100947 */ /* 0x001fea0000800000 */
[----:B------:R-:W-:-:S07]  /*1620*/  MOV R0, 0x1640 ;  /* 0x0000164000007802 */ /* 0x000fce0000000f00 */
[----:B------:R-:W-:Y:S05]  /*1630*/  CALL.REL.NOINC `($__internal_0_$__cuda_sm20_div_rn_f64_full) ;  /* 0x0000000000507944 */ /* 0x000fea0003c00000 */
[----:B------:R-:W-:Y:S01]  /*1640*/  MOV R8, R20 ;  /* 0x0000001400087202 */ /* 0x000fe20000000f00 */
[----:B------:R-:W-:-:S07]  /*1650*/  IMAD.MOV.U32 R9, RZ, RZ, R21 ;  /* 0x000000ffff097224 */ /* 0x000fce00078e0015 */
.L_x_26:
[----:B------:R1:W-:Y:S01]  /*1660*/  STG.E.64 desc[UR4][R10.64], R8 ;  /* 0x000000080a007986 */ /* 0x0003e2000c101b04 */
[----:B------:R-:W-:Y:S05]  /*1670*/  BRA `(.L_x_8) ;  /* 0x0000000000187947 */ /* 0x000fea0003800000 */
.L_x_16:
[----:B------:R-:W-:-:S13]  /*1680*/  ISETP.NE.AND P0, PT, R2, RZ, PT ;  /* 0x000000ff0200720c */ /* 0x000fda0003f05270 */
[----:B------:R-:W0:Y:S08]  /*1690*/  @!P0 LDC R0, c[0x0][0x3a0] ;  /* 0x0000e800ff008b82 */ /* 0x000e300000000800 */
[----:B------:R-:W1:Y:S01]  /*16a0*/  @!P0 LDC.64 R8, c[0x0][0x390] ;  /* 0x0000e400ff088b82 */ /* 0x000e620000000a00 */
[----:B0-----:R-:W-:-:S04]  /*16b0*/  @!P0 IMAD R11, R4, R0, R3 ;  /* 0x00000000040b8224 */ /* 0x001fc800078e0203 */
[----:B-1----:R-:W-:-:S05]  /*16c0*/  @!P0 IMAD.WIDE.U32 R8, R11, 0x8, R8 ;  /* 0x000000080b088825 */ /* 0x002fca00078e0008 */
[----:B------:R0:W-:Y:S02]  /*16d0*/  @!P0 STG.E.64 desc[UR4][R8.64], RZ ;  /* 0x000000ff08008986 */ /* 0x0001e4000c101b04 */
.L_x_8:
[----:B------:R-:W-:Y:S05]  /*16e0*/  BSYNC.RECONVERGENT B1 ;  /* 0x0000000000017941 */ /* 0x000fea0003800200 */
.L_x_0:
[----:B------:R-:W5:Y:S01]  /*16f0*/  LDCU UR6, c[0x0][0x3a0] ;  /* 0x00007400ff0677ac */ /* 0x000f620008000800 */
[----:B------:R-:W-:Y:S01]  /*1700*/  VIADD R4, R4, 0x1 ;  /* 0x0000000104047836 */ /* 0x000fe20000000000 */
[----:B------:R-:W-:Y:S04]  /*1710*/  BAR.SYNC.DEFER_BLOCKING 0x0 ;  /* 0x0000000000007b1d */ /* 0x000fe80000010000 */
[----:B-----5:R-:W-:-:S13]  /*1720*/  ISETP.NE.AND P0, PT, R4, UR6, PT ;  /* 0x0000000604007c0c */ /* 0x020fda000bf05270 */
[----:B------:R-:W-:Y:S05]  /*1730*/  @P0 BRA `(.L_x_27) ;  /* 0xffffffe800600947 */ /* 0x000fea000383ffff */
[----:B------:R-:W-:-:S05]  /*1740*/  VIADD R3, R3, 0x1 ;  /* 0x0000000103037836 */ /* 0x000fca0000000000 */
[----:B------:R-:W-:-:S13]  /*1750*/  ISETP.NE.AND P0, PT, R3, UR6, PT ;  /* 0x0000000603007c0c */ /* 0x000fda000bf05270 */
[----:B------:R-:W-:Y:S05]  /*1760*/  @P0 BRA `(.L_x_28) ;  /* 0xffffffe800480947 */ /* 0x000fea000383ffff */
[----:B------:R-:W-:Y:S05]  /*1770*/  EXIT ;  /* 0x000000000000794d */ /* 0x000fea0003800000 */
        .weak           $__internal_0_$__cuda_sm20_div_rn_f64_full
        .type           $__internal_0_$__cuda_sm20_div_rn_f64_full,@function
        .size           $__internal_0_$__cuda_sm20_div_rn_f64_full,($__internal_1_$__cuda_sm20_dsqrt_rn_f64_mediumpath_v1 - $__internal_0_$__cuda_sm20_div_rn_f64_full)
$__internal_0_$__cuda_sm20_div_rn_f64_full:
[C---:B------:R-:W-:Y:S01]  /*1780*/  FSETP.GEU.AND P0, PT, |R13|.reuse, 1.469367938527859385e-39, PT ;  /* 0x001000000d00780b */ /* 0x040fe20003f0e200 */
[----:B------:R-:W-:Y:S01]  /*1790*/  IMAD.MOV.U32 R18, RZ, RZ, 0x1 ;  /* 0x00000001ff127424 */ /* 0x000fe200078e00ff */
[C---:B------:R-:W-:Y:S01]  /*17a0*/  LOP3.LUT R8, R13.reuse, 0x800fffff, RZ, 0xc0, !PT ;  /* 0x800fffff0d087812 */ /* 0x040fe200078ec0ff */
[----:B------:R-:W-:Y:S01]  /*17b0*/  IMAD.MOV.U32 R21, RZ, RZ, 0x1ca00000 ;  /* 0x1ca00000ff157424 */ /* 0x000fe200078e00ff */
[----:B------:R-:W-:Y:S02]  /*17c0*/  LOP3.LUT R26, R13, 0x7ff00000, RZ, 0xc0, !PT ;  /* 0x7ff000000d1a7812 */ /* 0x000fe400078ec0ff */
[----:B------:R-:W-:Y:S01]  /*17d0*/  LOP3.LUT R9, R8, 0x3ff00000, RZ, 0xfc, !PT ;  /* 0x3ff0000008097812 */ /* 0x000fe200078efcff */
[----:B------:R-:W-:Y:S01]  /*17e0*/  IMAD.MOV.U32 R8, RZ, RZ, R12 ;  /* 0x000000ffff087224 */ /* 0x000fe200078e000c */
[----:B------:R-:W-:-:S04]  /*17f0*/  LOP3.LUT R20, R15, 0x7ff00000, RZ, 0xc0, !PT ;  /* 0x7ff000000f147812 */ /* 0x000fc800078ec0ff */
[----:B------:R-:W-:Y:S01]  /*1800*/  ISETP.GE.U32.AND P1, PT, R20, R26, PT ;  /* 0x0000001a1400720c */ /* 0x000fe20003f26070 */
[----:B------:R-:W-:Y:S01]  /*1810*/  @!P0 DMUL R8, R12, 8.98846567431157953865e+307 ;  /* 0x7fe000000c088828 */ /* 0x000fe20000000000 */
[----:B------:R-:W-:-:S05]  /*1820*/  IMAD.MOV.U32 R27, RZ, RZ, R20 ;  /* 0x000000ffff1b7224 */ /* 0x000fca00078e0014 */
[----:B------:R-:W0:Y:S02]  /*1830*/  MUFU.RCP64H R19, R9 ;  /* 0x0000000900137308 */ /* 0x000e240000001800 */
[----:B0-----:R-:W-:-:S08]  /*1840*/  DFMA R16, R18, -R8, 1 ;  /* 0x3ff000001210742b */ /* 0x001fd00000000808 */
[----:B------:R-:W-:-:S08]  /*1850*/  DFMA R16, R16, R16, R16 ;  /* 0x000000101010722b */ /* 0x000fd00000000010 */
[----:B------:R-:W-:Y:S01]  /*1860*/  DFMA R18, R18, R16, R18 ;  /* 0x000000101212722b */ /* 0x000fe20000000012 */
[----:B------:R-:W-:Y:S01]  /*1870*/  SEL R17, R21, 0x63400000, !P1 ;  /* 0x6340000015117807 */ /* 0x000fe20004800000 */
[----:B------:R-:W-:Y:S01]  /*1880*/  IMAD.MOV.U32 R16, RZ, RZ, R14 ;  /* 0x000000ffff107224 */ /* 0x000fe200078e000e */
[----:B------:R-:W-:Y:S02]  /*1890*/  FSETP.GEU.AND P1, PT, |R15|, 1.469367938527859385e-39, PT ;  /* 0x001000000f00780b */ /* 0x000fe40003f2e200 */
[----:B------:R-:W-:-:S03]  /*18a0*/  LOP3.LUT R17, R17, 0x800fffff, R15, 0xf8, !PT ;  /* 0x800fffff11117812 */ /* 0x000fc600078ef80f */
[----:B------:R-:W-:-:S08]  /*18b0*/  DFMA R22, R18, -R8, 1 ;  /* 0x3ff000001216742b */ /* 0x000fd00000000808 */
[----:B------:R-:W-:Y:S01]  /*18c0*/  DFMA R18, R18, R22, R18 ;  /* 0x000000161212722b */ /* 0x000fe20000000012 */
[----:B------:R-:W-:Y:S10]  /*18d0*/  @P1 BRA `(.L_x_29) ;  /* 0x0000000000201947 */ /* 0x000ff40003800000 */
[----:B------:R-:W-:Y:S01]  /*18e0*/  LOP3.LUT R23, R13, 0x7ff00000, RZ, 0xc0, !PT ;  /* 0x7ff000000d177812 */ /* 0x000fe200078ec0ff */
[----:B------:R-:W-:-:S03]  /*18f0*/  IMAD.MOV.U32 R22, RZ, RZ, RZ ;  /* 0x000000ffff167224 */ /* 0x000fc600078e00ff */
[----:B------:R-:W-:-:S04]  /*1900*/  ISETP.GE.U32.AND P1, PT, R20, R23, PT ;  /* 0x000000171400720c */ /* 0x000fc80003f26070 */
[----:B------:R-:W-:-:S04]  /*1910*/  SEL R23, R21, 0x63400000, !P1 ;  /* 0x6340000015177807 */ /* 0x000fc80004800000 */
[----:B------:R-:W-:-:S04]  /*1920*/  LOP3.LUT R23, R23, 0x80000000, R15, 0xf8, !PT ;  /* 0x8000000017177812 */ /* 0x000fc800078ef80f */
[----:B------:R-:W-:-:S06]  /*1930*/  LOP3.LUT R23, R23, 0x100000, RZ, 0xfc, !PT ;  /* 0x0010000017177812 */ /* 0x000fcc00078efcff */
[----:B------:R-:W-:-:S10]  /*1940*/  DFMA R16, R16, 2, -R22 ;  /* 0x400000001010782b */ /* 0x000fd40000000816 */
[----:B------:R-:W-:-:S07]  /*1950*/  LOP3.LUT R27, R17, 0x7ff00000, RZ, 0xc0, !PT ;  /* 0x7ff00000111b7812 */ /* 0x000fce00078ec0ff */
.L_x_29:
[----:B------:R-:W-:Y:S01]  /*1960*/  @!P0 LOP3.LUT R26, R9, 0x7ff00000, RZ, 0xc0, !PT ;  /* 0x7ff00000091a8812 */ /* 0x000fe200078ec0ff */
[----:B------:R-:W-:Y:S01]  /*1970*/  VIADD R28, R27, 0xffffffff ;  /* 0xffffffff1b1c7836 */ /* 0x000fe20000000000 */
[----:B------:R-:W-:-:S03]  /*1980*/  DMUL R22, R18, R16 ;  /* 0x0000001012167228 */ /* 0x000fc60000000000 */
[----:B------:R-:W-:Y:S01]  /*1990*/  VIADD R29, R26, 0xffffffff ;  /* 0xffffffff1a1d7836 */ /* 0x000fe20000000000 */
[----:B------:R-:W-:-:S04]  /*19a0*/  ISETP.GT.U32.AND P0, PT, R28, 0x7feffffe, PT ;  /* 0x7feffffe1c00780c */ /* 0x000fc80003f04070 */
[----:B------:R-:W-:Y:S01]  /*19b0*/  ISETP.GT.U32.OR P0, PT, R29, 0x7feffffe, P0 ;  /* 0x7feffffe1d00780c */ /* 0x000fe20000704470 */
[----:B------:R-:W-:-:S08]  /*19c0*/  DFMA R24, R22, -R8, R16 ;  /* 0x800000081618722b */ /* 0x000fd00000000010 */
[----:B------:R-:W-:-:S04]  /*19d0*/  DFMA R18, R18, R24, R22 ;  /* 0x000000181212722b */ /* 0x000fc80000000016 */
[----:B------:R-:W-:Y:S07]  /*19e0*/  @P0 BRA `(.L_x_30) ;  /* 0x00000000006c0947 */ /* 0x000fee0003800000 */
[----:B------:R-:W-:-:S04]  /*19f0*/  LOP3.LUT R15, R13, 0x7ff00000, RZ, 0xc0, !PT ;  /* 0x7ff000000d0f7812 */ /* 0x000fc800078ec0ff */
[CC--:B------:R-:W-:Y:S02]  /*1a00*/  VIADDMNMX R14, R20.reuse, -R15.reuse, 0xb9600000, !PT ;  /* 0xb9600000140e7446 */ /* 0x0c0fe4000780090f */
[----:B------:R-:W-:Y:S02]  /*1a10*/  ISETP.GE.U32.AND P0, PT, R20, R15, PT ;  /* 0x0000000f1400720c */ /* 0x000fe40003f06070 */
[----:B------:R-:W-:Y:S02]  /*1a20*/  VIMNMX R14, PT, PT, R14, 0x46a00000, PT ;  /* 0x46a000000e0e7848 */ /* 0x000fe40003fe0100 */
[----:B------:R-:W-:-:S04]  /*1a30*/  SEL R21, R21, 0x63400000, !P0 ;  /* 0x6340000015157807 */ /* 0x000fc80004000000 */
[----:B------:R-:W-:Y:S01]  /*1a40*/  IADD3 R22, PT, PT, -R21, R14, RZ ;  /* 0x0000000e15167210 */ /* 0x000fe20007ffe1ff */
[----:B------:R-:W-:-:S04]  /*1a50*/  IMAD.MOV.U32 R14, RZ, RZ, RZ ;  /* 0x000000ffff0e7224 */ /* 0x000fc800078e00ff */
[----:B------:R-:W-:-:S06]  /*1a60*/  VIADD R15, R22, 0x7fe00000 ;  /* 0x7fe00000160f7836 */ /* 0x000fcc0000000000 */
[----:B------:R-:W-:-:S10]  /*1a70*/  DMUL R20, R18, R14 ;  /* 0x0000000e12147228 */ /* 0x000fd40000000000 */
[----:B------:R-:W-:-:S13]  /*1a80*/  FSETP.GTU.AND P0, PT, |R21|, 1.469367938527859385e-39, PT ;  /* 0x001000001500780b */ /* 0x000fda0003f0c200 */
[----:B------:R-:W-:Y:S05]  /*1a90*/  @P0 BRA `(.L_x_31) ;  /* 0x0000000000940947 */ /* 0x000fea0003800000 */
[----:B------:R-:W-:Y:S01]  /*1aa0*/  DFMA R8, R18, -R8, R16 ;  /* 0x800000081208722b */ /* 0x000fe20000000010 */
[----:B------:R-:W-:-:S09]  /*1ab0*/  IMAD.MOV.U32 R14, RZ, RZ, RZ ;  /* 0x000000ffff0e7224 */ /* 0x000fd200078e00ff */
[C---:B------:R-:W-:Y:S02]  /*1ac0*/  FSETP.NEU.AND P0, PT, R9.reuse, RZ, PT ;  /* 0x000000ff0900720b */ /* 0x040fe40003f0d000 */
[----:B------:R-:W-:-:S04]  /*1ad0*/  LOP3.LUT R13, R9, 0x80000000, R13, 0x48, !PT ;  /* 0x80000000090d7812 */ /* 0x000fc800078e480d */
[----:B------:R-:W-:-:S07]  /*1ae0*/  LOP3.LUT R15, R13, R15, RZ, 0xfc, !PT ;  /* 0x0000000f0d0f7212 */ /* 0x000fce00078efcff */
[----:B------:R-:W-:Y:S05]  /*1af0*/  @!P0 BRA `(.L_x_31) ;  /* 0x00000000007c8947 */ /* 0x000fea0003800000 */
[----:B------:R-:W-:Y:S01]  /*1b00*/  IMAD.MOV R9, RZ, RZ, -R22 ;  /* 0x000000ffff097224 */ /* 0x000fe200078e0a16 */
[----:B------:R-:W-:Y:S01]  /*1b10*/  DMUL.RP R14, R18, R14 ;  /* 0x0000000e120e7228 */ /* 0x000fe20000008000 */
[----:B------:R-:W-:-:S06]  /*1b20*/  IMAD.MOV.U32 R8, RZ, RZ, RZ ;  /* 0x000000ffff087224 */ /* 0x000fcc00078e00ff */
[----:B------:R-:W-:-:S03]  /*1b30*/  DFMA R8, R20, -R8, R18 ;  /* 0x800000081408722b */ /* 0x000fc60000000012 */
[----:B------:R-:W-:-:S03]  /*1b40*/  LOP3.LUT R13, R15, R13, RZ, 0x3c, !PT ;  /* 0x0000000d0f0d7212 */ /* 0x000fc600078e3cff */
[----:B------:R-:W-:-:S04]  /*1b50*/  IADD3 R8, PT, PT, -R22, -0x43300000, RZ ;  /* 0xbcd0000016087810 */ /* 0x000fc80007ffe1ff */
[----:B------:R-:W-:-:S04]  /*1b60*/  FSETP.NEU.AND P0, PT, |R9|, R8, PT ;  /* 0x000000080900720b */ /* 0x000fc80003f0d200 */
[----:B------:R-:W-:Y:S02]  /*1b70*/  FSEL R20, R14, R20, !P0 ;  /* 0x000000140e147208 */ /* 0x000fe40004000000 */
[----:B------:R-:W-:Y:S01]  /*1b80*/  FSEL R21, R13, R21, !P0 ;  /* 0x000000150d157208 */ /* 0x000fe20004000000 */
[----:B------:R-:W-:Y:S06]  /*1b90*/  BRA `(.L_x_31) ;  /* 0x0000000000547947 */ /* 0x000fec0003800000 */
.L_x_30:
[----:B------:R-:W-:-:S14]  /*1ba0*/  DSETP.NAN.AND P0, PT, R14, R14, PT ;  /* 0x0000000e0e00722a */ /* 0x000fdc0003f08000 */
[----:B------:R-:W-:Y:S05]  /*1bb0*/  @P0 BRA `(.L_x_32) ;  /* 0x0000000000440947 */ /* 0x000fea0003800000 */
[----:B------:R-:W-:-:S14]  /*1bc0*/  DSETP.NAN.AND P0, PT, R12, R12, PT ;  /* 0x0000000c0c00722a */ /* 0x000fdc0003f08000 */
[----:B------:R-:W-:Y:S05]  /*1bd0*/  @P0 BRA `(.L_x_33) ;  /* 0x0000000000300947 */ /* 0x000fea0003800000 */
[----:B------:R-:W-:Y:S01]  /*1be0*/  ISETP.NE.AND P0, PT, R27, R26, PT ;  /* 0x0000001a1b00720c */ /* 0x000fe20003f05270 */
[----:B------:R-:W-:Y:S02]  /*1bf0*/  IMAD.MOV.U32 R20, RZ, RZ, 0x0 ;  /* 0x00000000ff147424 */ /* 0x000fe400078e00ff */
[----:B------:R-:W-:-:S10]  /*1c00*/  IMAD.MOV.U32 R21, RZ, RZ, -0x80000 ;  /* 0xfff80000ff157424 */ /* 0x000fd400078e00ff */
[----:B------:R-:W-:Y:S05]  /*1c10*/  @!P0 BRA `(.L_x_31) ;  /* 0x0000000000348947 */ /* 0x000fea0003800000 */
[----:B------:R-:W-:Y:S02]  /*1c20*/  ISETP.NE.AND P0, PT, R27, 0x7ff00000, PT ;  /* 0x7ff000001b00780c */ /* 0x000fe40003f05270 */
[----:B------:R-:W-:Y:S02]  /*1c30*/  LOP3.LUT R21, R15, 0x80000000, R13, 0x48, !PT ;  /* 0x800000000f157812 */ /* 0x000fe400078e480d */
[----:B------:R-:W-:-:S13]  /*1c40*/  ISETP.EQ.OR P0, PT, R26, RZ, !P0 ;  /* 0x000000ff1a00720c */ /* 0x000fda0004702670 */
[----:B------:R-:W-:Y:S01]  /*1c50*/  @P0 LOP3.LUT R8, R21, 0x7ff00000, RZ, 0xfc, !PT ;  /* 0x7ff0000015080812 */ /* 0x000fe200078efcff */
[----:B------:R-:W-:Y:S02]  /*1c60*/  @!P0 IMAD.MOV.U32 R20, RZ, RZ, RZ ;  /* 0x000000ffff148224 */ /* 0x000fe400078e00ff */
[----:B------:R-:W-:Y:S02]  /*1c70*/  @P0 IMAD.MOV.U32 R20, RZ, RZ, RZ ;  /* 0x000000ffff140224 */ /* 0x000fe400078e00ff */
[----:B------:R-:W-:Y:S01]  /*1c80*/  @P0 IMAD.MOV.U32 R21, RZ, RZ, R8 ;  /* 0x000000ffff150224 */ /* 0x000fe200078e0008 */
[----:B------:R-:W-:Y:S06]  /*1c90*/  BRA `(.L_x_31) ;  /* 0x0000000000147947 */ /* 0x000fec0003800000 */
.L_x_33:
[----:B------:R-:W-:Y:S02]  /*1ca0*/  LOP3.LUT R21, R13, 0x80000, RZ, 0xfc, !PT ;  /* 0x000800000d157812 */ /* 0x000fe400078efcff */
[----:B------:R-:W-:Y:S01]  /*1cb0*/  MOV R20, R12 ;  /* 0x0000000c00147202 */ /* 0x000fe20000000f00 */
[----:B------:R-:W-:Y:S06]  /*1cc0*/  BRA `(.L_x_31) ;  /* 0x0000000000087947 */ /* 0x000fec0003800000 */
.L_x_32:
[----:B------:R-:W-:Y:S01]  /*1cd0*/  LOP3.LUT R21, R15, 0x80000, RZ, 0xfc, !PT ;  /* 0x000800000f157812 */ /* 0x000fe200078efcff */
[----:B------:R-:W-:-:S07]  /*1ce0*/  IMAD.MOV.U32 R20, RZ, RZ, R14 ;  /* 0x000000ffff147224 */ /* 0x000fce00078e000e */
.L_x_31:
[----:B------:R-:W-:Y:S02]  /*1cf0*/  IMAD.MOV.U32 R8, RZ, RZ, R0 ;  /* 0x000000ffff087224 */ /* 0x000fe400078e0000 */
[----:B------:R-:W-:-:S04]  /*1d00*/  IMAD.MOV.U32 R9, RZ, RZ, 0x0 ;  /* 0x00000000ff097424 */ /* 0x000fc800078e00ff */
[----:B------:R-:W-:Y:S05]  /*1d10*/  RET.REL.NODEC R8 `(_Z15device_run_choliPdS_S_i) ;  /* 0xffffffe008b87950 */ /* 0x000fea0003c3ffff */
        .weak           $__internal_1_$__cuda_sm20_dsqrt_rn_f64_mediumpath_v1
        .type           $__internal_1_$__cuda_sm20_dsqrt_rn_f64_mediumpath_v1,@function
        .size           $__internal_1_$__cuda_sm20_dsqrt_rn_f64_mediumpath_v1,($_Z15device_run_choliPdS_S_i$__internal_accurate_pow - $__internal_1_$__cuda_sm20_dsqrt_rn_f64_mediumpath_v1)
$__internal_1_$__cuda_sm20_dsqrt_rn_f64_mediumpath_v1:
[----:B------:R-:W-:Y:S01]  /*1d20*/  ISETP.GE.U32.AND P0, PT, R10, -0x3400000, PT ;  /* 0xfcc000000a00780c */ /* 0x000fe20003f06070 */
[----:B------:R-:W-:Y:S02]  /*1d30*/  IMAD.MOV.U32 R15, RZ, RZ, R13 ;  /* 0x000000ffff0f7224 */ /* 0x000fe400078e000d */
[----:B------:R-:W-:Y:S02]  /*1d40*/  IMAD.MOV.U32 R12, RZ, RZ, R34 ;  /* 0x000000ffff0c7224 */ /* 0x000fe400078e0022 */
[----:B------:R-:W-:Y:S02]  /*1d50*/  IMAD.MOV.U32 R13, RZ, RZ, R35 ;  /* 0x000000ffff0d7224 */ /* 0x000fe400078e0023 */
[----:B------:R-:W-:Y:S02]  /*1d60*/  IMAD.MOV.U32 R10, RZ, RZ, R18 ;  /* 0x000000ffff0a7224 */ /* 0x000fe400078e0012 */
[----:B------:R-:W-:-:S04]  /*1d70*/  IMAD.MOV.U32 R11, RZ, RZ, R19 ;  /* 0x000000ffff0b7224 */ /* 0x000fc800078e0013 */
[----:B------:R-:W-:Y:S05]  /*1d80*/  @!P0 BRA `(.L_x_34) ;  /* 0x0000000000208947 */ /* 0x000fea0003800000 */
[----:B------:R-:W-:-:S10]  /*1d90*/  DFMA.RM R10, R10, R14, R16 ;  /* 0x0000000e0a0a722b */ /* 0x000fd40000004010 */
[----:B------:R-:W-:-:S05]  /*1da0*/  IADD3 R14, P0, PT, R10, 0x1, RZ ;  /* 0x000000010a0e7810 */ /* 0x000fca0007f1e0ff */
[----:B------:R-:W-:-:S06]  /*1db0*/  IMAD.X R15, RZ, RZ, R11, P0 ;  /* 0x000000ffff0f7224 */ /* 0x000fcc00000e060b */
[----:B------:R-:W-:-:S08]  /*1dc0*/  DFMA.RP R12, -R10, R14, R12 ;  /* 0x0000000e0a0c722b */ /* 0x000fd0000000810c */
[----:B------:R-:W-:-:S06]  /*1dd0*/  DSETP.GT.AND P0, PT, R12, RZ, PT ;  /* 0x000000ff0c00722a */ /* 0x000fcc0003f04000 */
[----:B------:R-:W-:Y:S02]  /*1de0*/  FSEL R10, R14, R10, P0 ;  /* 0x0000000a0e0a7208 */ /* 0x000fe40000000000 */
[----:B------:R-:W-:Y:S01]  /*1df0*/  FSEL R11, R15, R11, P0 ;  /* 0x0000000b0f0b7208 */ /* 0x000fe20000000000 */
[----:B------:R-:W-:Y:S06]  /*1e00*/  BRA `(.L_x_35) ;  /* 0x0000000000647947 */ /* 0x000fec0003800000 */
.L_x_34:
[----:B------:R-:W-:-:S14]  /*1e10*/  DSETP.NE.AND P0, PT, R12, RZ, PT ;  /* 0x000000ff0c00722a */ /* 0x000fdc0003f05000 */
[----:B------:R-:W-:Y:S05]  /*1e20*/  @!P0 BRA `(.L_x_36) ;  /* 0x0000000000588947 */ /* 0x000fea0003800000 */
[----:B------:R-:W-:-:S13]  /*1e30*/  ISETP.GE.AND P0, PT, R13, RZ, PT ;  /* 0x000000ff0d00720c */ /* 0x000fda0003f06270 */
[----:B------:R-:W-:Y:S01]  /*1e40*/  @!P0 IMAD.MOV.U32 R10, RZ, RZ, 0x0 ;  /* 0x00000000ff0a8424 */ /* 0x000fe200078e00ff */
[----:B------:R-:W-:Y:S01]  /*1e50*/  @!P0 MOV R11, 0xfff80000 ;  /* 0xfff80000000b8802 */ /* 0x000fe20000000f00 */
[----:B------:R-:W-:Y:S06]  /*1e60*/  @!P0 BRA `(.L_x_35) ;  /* 0x00000000004c8947 */ /* 0x000fec0003800000 */
[----:B------:R-:W-:-:S13]  /*1e70*/  ISETP.GT.AND P0, PT, R13, 0x7fefffff, PT ;  /* 0x7fefffff0d00780c */ /* 0x000fda0003f04270 */
[----:B------:R-:W-:Y:S05]  /*1e80*/  @P0 BRA `(.L_x_36) ;  /* 0x0000000000400947 */ /* 0x000fea0003800000 */
[----:B------:R-:W-:Y:S01]  /*1e90*/  DMUL R10, R12, 8.11296384146066816958e+31 ;  /* 0x469000000c0a7828 */ /* 0x000fe20000000000 */
[----:B------:R-:W-:Y:S02]  /*1ea0*/  IMAD.MOV.U32 R16, RZ, RZ, 0x0 ;  /* 0x00000000ff107424 */ /* 0x000fe400078e00ff */
[----:B------:R-:W-:Y:S02]  /*1eb0*/  IMAD.MOV.U32 R12, RZ, RZ, RZ ;  /* 0x000000ffff0c7224 */ /* 0x000fe400078e00ff */
[----:B------:R-:W-:Y:S01]  /*1ec0*/  IMAD.MOV.U32 R17, RZ, RZ, 0x3fd80000 ;  /* 0x3fd80000ff117424 */ /* 0x000fe200078e00ff */
[----:B------:R-:W0:Y:S03]  /*1ed0*/  MUFU.RSQ64H R13, R11 ;  /* 0x0000000b000d7308 */ /* 0x000e260000001c00 */
[----:B0-----:R-:W-:-:S08]  /*1ee0*/  DMUL R14, R12, R12 ;  /* 0x0000000c0c0e7228 */ /* 0x001fd00000000000 */
[----:B------:R-:W-:-:S08]  /*1ef0*/  DFMA R14, R10, -R14, 1 ;  /* 0x3ff000000a0e742b */ /* 0x000fd0000000080e */
[----:B------:R-:W-:Y:S02]  /*1f00*/  DFMA R16, R14, R16, 0.5 ;  /* 0x3fe000000e10742b */ /* 0x000fe40000000010 */
[----:B------:R-:W-:-:S08]  /*1f10*/  DMUL R14, R12, R14 ;  /* 0x0000000e0c0e7228 */ /* 0x000fd00000000000 */
[----:B------:R-:W-:-:S08]  /*1f20*/  DFMA R14, R16, R14, R12 ;  /* 0x0000000e100e722b */ /* 0x000fd0000000000c */
[----:B------:R-:W-:Y:S02]  /*1f30*/  DMUL R12, R10, R14 ;  /* 0x0000000e0a0c7228 */ /* 0x000fe40000000000 */
[----:B------:R-:W-:-:S06]  /*1f40*/  VIADD R15, R15, 0xfff00000 ;  /* 0xfff000000f0f7836 */ /* 0x000fcc0000000000 */
[----:B------:R-:W-:-:S08]  /*1f50*/  DFMA R16, R12, -R12, R10 ;  /* 0x8000000c0c10722b */ /* 0x000fd0000000000a */
[----:B------:R-:W-:-:S10]  /*1f60*/  DFMA R10, R14, R16, R12 ;  /* 0x000000100e0a722b */ /* 0x000fd4000000000c */
[----:B------:R-:W-:Y:S01]  /*1f70*/  VIADD R11, R11, 0xfcb00000 ;  /* 0xfcb000000b0b7836 */ /* 0x000fe20000000000 */
[----:B------:R-:W-:Y:S06]  /*1f80*/  BRA `(.L_x_35) ;  /* 0x0000000000047947 */ /* 0x000fec0003800000 */
.L_x_36:
[----:B------:R-:W-:-:S11]  /*1f90*/  DADD R10, R12, R12 ;  /* 0x000000000c0a7229 */ /* 0x000fd6000000000c */
.L_x_35:
[----:B------:R-:W-:-:S04]  /*1fa0*/  IMAD.MOV.U32 R9, RZ, RZ, 0x0 ;  /* 0x00000000ff097424 */ /* 0x000fc800078e00ff */
[----:B------:R-:W-:Y:S05]  /*1fb0*/  RET.REL.NODEC R8 `(_Z15device_run_choliPdS_S_i) ;  /* 0xffffffe008107950 */ /* 0x000fea0003c3ffff */
        .type           $_Z15device_run_choliPdS_S_i$__internal_accurate_pow,@function
        .size           $_Z15device_run_choliPdS_S_i$__internal_accurate_pow,(.L_x_60 - $_Z15device_run_choliPdS_S_i$__internal_accurate_pow)
$_Z15device_run_choliPdS_S_i$__internal_accurate_pow:
[----:B------:R-:W-:Y:S01]  /*1fc0*/  DADD R14, -RZ, |R12| ;  /* 0x00000000ff0e7229 */ /* 0x000fe2000000050c */
[----:B------:R-:W-:Y:S01]  /*1fd0*/  IMAD.MOV.U32 R22, RZ, RZ, RZ ;  /* 0x000000ffff167224 */ /* 0x000fe200078e00ff */
[----:B------:R-:W-:Y:S01]  /*1fe0*/  UMOV UR6, 0x7d2cafe2 ;  /* 0x7d2cafe200067882 */ /* 0x000fe20000000000 */
[----:B------:R-:W-:Y:S01]  /*1ff0*/  IMAD.MOV.U32 R26, RZ, RZ, 0x41ad3b5a ;  /* 0x41ad3b5aff1a7424 */ /* 0x000fe200078e00ff */
[----:B------:R-:W-:Y:S01]  /*2000*/  UMOV UR7, 0x3eb0f5ff ;  /* 0x3eb0f5ff00077882 */ /* 0x000fe20000000000 */
[----:B------:R-:W-:Y:S01]  /*2010*/  IMAD.MOV.U32 R27, RZ, RZ, 0x3ed0f5d2 ;  /* 0x3ed0f5d2ff1b7424 */ /* 0x000fe200078e00ff */
[----:B------:R-:W-:Y:S01]  /*2020*/  UMOV UR8, 0x3b39803f ;  /* 0x3b39803f00087882 */ /* 0x000fe20000000000 */
[----:B------:R-:W-:-:S03]  /*2030*/  UMOV UR9, 0x3c7abc9e ;  /* 0x3c7abc9e00097882 */ /* 0x000fc60000000000 */
[----:B------:R-:W-:Y:S01]  /*2040*/  ISETP.GT.U32.AND P1, PT, R15, 0xfffff, PT ;  /* 0x000fffff0f00780c */ /* 0x000fe20003f24070 */
[----:B------:R-:W-:-:S12]  /*2050*/  IMAD.MOV.U32 R18, RZ, RZ, R15 ;  /* 0x000000ffff127224 */ /* 0x000fd800078e000f */
[----:B------:R-:W-:-:S10]  /*2060*/  @!P1 DMUL R16, R14, 1.80143985094819840000e+16 ;  /* 0x435000000e109828 */ /* 0x000fd40000000000 */
[----:B------:R-:W-:Y:S02]  /*2070*/  @!P1 IMAD.MOV.U32 R18, RZ, RZ, R17 ;  /* 0x000000ffff129224 */ /* 0x000fe400078e0011 */
[----:B------:R-:W-:-:S03]  /*2080*/  @!P1 IMAD.MOV.U32 R14, RZ, RZ, R16 ;  /* 0x000000ffff0e9224 */ /* 0x000fc600078e0010 */
[----:B------:R-:W-:Y:S01]  /*2090*/  LOP3.LUT R18, R18, 0x800fffff, RZ, 0xc0, !PT ;  /* 0x800fffff12127812 */ /* 0x000fe200078ec0ff */
[----:B------:R-:W-:Y:S01]  /*20a0*/  IMAD.MOV.U32 R20, RZ, RZ, R14 ;  /* 0x000000ffff147224 */ /* 0x000fe200078e000e */
[----:B------:R-:W-:Y:S02]  /*20b0*/  SHF.R.U32.HI R14, RZ, 0x14, R15 ;  /* 0x00000014ff0e7819 */ /* 0x000fe4000001160f */
[----:B------:R-:W-:Y:S02]  /*20c0*/  LOP3.LUT R21, R18, 0x3ff00000, RZ, 0xfc, !PT ;  /* 0x3ff0000012157812 */ /* 0x000fe400078efcff */
[----:B------:R-:W-:Y:S01]  /*20d0*/  @!P1 LEA.HI R14, R17, 0xffffffca, RZ, 0xc ;  /* 0xffffffca110e9811 */ /* 0x000fe200078f60ff */
[----:B------:R-:W-:Y:S01]  /*20e0*/  IMAD.MOV.U32 R17, RZ, RZ, 0x43300000 ;  /* 0x43300000ff117424 */ /* 0x000fe200078e00ff */
[----:B------:R-:W-:-:S03]  /*20f0*/  ISETP.GE.U32.AND P2, PT, R21, 0x3ff6a09f, PT ;  /* 0x3ff6a09f1500780c */ /* 0x000fc60003f46070 */
[----:B------:R-:W-:-:S10]  /*2100*/  VIADD R16, R14, 0xfffffc01 ;  /* 0xfffffc010e107836 */ /* 0x000fd40000000000 */
[----:B------:R-:W-:Y:S01]  /*2110*/  @P2 IADD3 R19, PT, PT, R21, -0x100000, RZ ;  /* 0xfff0000015132810 */ /* 0x000fe20007ffe0ff */
[----:B------:R-:W-:-:S04]  /*2120*/  @P2 VIADD R16, R14, 0xfffffc02 ;  /* 0xfffffc020e102836 */ /* 0x000fc80000000000 */
[----:B------:R-:W-:Y:S01]  /*2130*/  @P2 IMAD.MOV.U32 R21, RZ, RZ, R19 ;  /* 0x000000ffff152224 */ /* 0x000fe200078e0013 */
[----:B------:R-:W-:-:S05]  /*2140*/  LOP3.LUT R16, R16, 0x80000000, RZ, 0x3c, !PT ;  /* 0x8000000010107812 */ /* 0x000fca00078e3cff */
[C---:B------:R-:W-:Y:S02]  /*2150*/  DADD R24, R20.reuse, 1 ;  /* 0x3ff0000014187429 */ /* 0x040fe40000000000 */
[----:B------:R-:W-:-:S04]  /*2160*/  DADD R20, R20, -1 ;  /* 0xbff0000014147429 */ /* 0x000fc80000000000 */
[----:B------:R-:W0:Y:S02]  /*2170*/  MUFU.RCP64H R23, R25 ;  /* 0x0000001900177308 */ /* 0x000e240000001800 */
[----:B0-----:R-:W-:-:S08]  /*2180*/  DFMA R18, -R24, R22, 1 ;  /* 0x3ff000001812742b */ /* 0x001fd00000000116 */
[----:B------:R-:W-:-:S08]  /*2190*/  DFMA R18, R18, R18, R18 ;  /* 0x000000121212722b */ /* 0x000fd00000000012 */
[----:B------:R-:W-:-:S08]  /*21a0*/  DFMA R22, R22, R18, R22 ;  /* 0x000000121616722b */ /* 0x000fd00000000016 */
[----:B------:R-:W-:-:S08]  /*21b0*/  DMUL R18, R20, R22 ;  /* 0x0000001614127228 */ /* 0x000fd00000000000 */
[----:B------:R-:W-:-:S08]  /*21c0*/  DFMA R18, R20, R22, R18 ;  /* 0x000000161412722b */ /* 0x000fd00000000012 */
[----:B------:R-:W-:-:S08]  /*21d0*/  DMUL R30, R18, R18 ;  /* 0x00000012121e7228 */ /* 0x000fd00000000000 */
[----:B------:R-:W-:Y:S01]  /*21e0*/  DFMA R24, R30, UR6, R26 ;  /* 0x000000061e187c2b */ /* 0x000fe2000800001a */
[----:B------:R-:W-:Y:S01]  /*21f0*/  UMOV UR6, 0x75488a3f ;  /* 0x75488a3f00067882 */ /* 0x000fe20000000000 */
[----:B------:R-:W-:-:S06]  /*2200*/  UMOV UR7, 0x3ef3b20a ;  /* 0x3ef3b20a00077882 */ /* 0x000fcc0000000000 */
[----:B------:R-:W-:Y:S01]  /*2210*/  DFMA R24, R30, R24, UR6 ;  /* 0x000000061e187e2b */ /* 0x000fe20008000018 */
[----:B------:R-:W-:Y:S01]  /*2220*/  UMOV UR6, 0xe4faecd5 ;  /* 0xe4faecd500067882 */ /* 0x000fe20000000000 */
[----:B------:R-:W-:-:S06]  /*2230*/  UMOV UR7, 0x3f1745cd ;  /* 0x3f1745cd00077882 */ /* 0x000fcc0000000000 */
[----:B------:R-:W-:Y:S01]  /*2240*/  DFMA R24, R30, R24, UR6 ;  /* 0x000000061e187e2b */ /* 0x000fe20008000018 */
[----:B------:R-:W-:Y:S01]  /*2250*/  UMOV UR6, 0x258a578b ;  /* 0x258a578b00067882 */ /* 0x000fe20000000000 */
[----:B------:R-:W-:-:S06]  /*2260*/  UMOV UR7, 0x3f3c71c7 ;  /* 0x3f3c71c700077882 */ /* 0x000fcc0000000000 */
[----:B------:R-:W-:Y:S01]  /*2270*/  DFMA R26, R30, R24, UR6 ;  /* 0x000000061e1a7e2b */ /* 0x000fe20008000018 */
[----:B------:R-:W-:Y:S01]  /*2280*/  UMOV UR6, 0x9242b910 ;  /* 0x9242b91000067882 */ /* 0x000fe20000000000 */
[----:B------:R-:W-:Y:S01]  /*2290*/  UMOV UR7, 0x3f624924 ;  /* 0x3f62492400077882 */ /* 0x000fe20000000000 */
[----:B------:R-:W-:-:S05]  /*22a0*/  DADD R24, R20, -R18 ;  /* 0x0000000014187229 */ /* 0x000fca0000000812 */
[----:B------:R-:W-:Y:S01]  /*22b0*/  DFMA R26, R30, R26, UR6 ;  /* 0x000000061e1a7e2b */ /* 0x000fe2000800001a */
[----:B------:R-:W-:Y:S01]  /*22c0*/  UMOV UR6, 0x99999dfb ;  /* 0x99999dfb00067882 */ /* 0x000fe20000000000 */
[----:B------:R-:W-:Y:S01]  /*22d0*/  UMOV UR7, 0x3f899999 ;  /* 0x3f89999900077882 */ /* 0x000fe20000000000 */
[----:B------:R-:W-:-:S05]  /*22e0*/  DADD R24, R24, R24 ;  /* 0x0000000018187229 */ /* 0x000fca0000000018 */
[----:B------:R-:W-:Y:S01]  /*22f0*/  DFMA R26, R30, R26, UR6 ;  /* 0x000000061e1a7e2b */ /* 0x000fe2000800001a */
[----:B------:R-:W-:Y:S01]  /*2300*/  UMOV UR6, 0x55555555 ;  /* 0x5555555500067882 */ /* 0x000fe20000000000 */
[----:B------:R-:W-:Y:S01]  /*2310*/  UMOV UR7, 0x3fb55555 ;  /* 0x3fb5555500077882 */ /* 0x000fe20000000000 */
[----:B------:R-:W-:-:S05]  /*2320*/  DFMA R24, R20, -R18, R24 ;  /* 0x800000121418722b */ /* 0x000fca0000000018 */
[----:B------:R-:W-:-:S03]  /*2330*/  DFMA R20, R30, R26, UR6 ;  /* 0x000000061e147e2b */ /* 0x000fc6000800001a */
[----:B------:R-:W-:Y:S02]  /*2340*/  DMUL R22, R22, R24 ;  /* 0x0000001816167228 */ /* 0x000fe40000000000 */
[----:B------:R-:W-:-:S03]  /*2350*/  DMUL R24, R18, R18 ;  /* 0x0000001212187228 */ /* 0x000fc60000000000 */
[----:B------:R-:W-:Y:S01]  /*2360*/  DADD R28, -R20, UR6 ;  /* 0x00000006141c7e29 */ /* 0x000fe20008000100 */
[----:B------:R-:W-:Y:S01]  /*2370*/  UMOV UR6, 0xb9e7b0 ;  /* 0x00b9e7b000067882 */ /* 0x000fe20000000000 */
[----:B------:R-:W-:-:S03]  /*2380*/  UMOV UR7, 0x3c46a4cb ;  /* 0x3c46a4cb00077882 */ /* 0x000fc60000000000 */
[----:B------:R-:W-:-:S03]  /*2390*/  DMUL R32, R18, R24 ;  /* 0x0000001812207228 */ /* 0x000fc60000000000 */
[----:B------:R-:W-:Y:S02]  /*23a0*/  DFMA R26, R30, R26, R28 ;  /* 0x0000001a1e1a722b */ /* 0x000fe4000000001c */
[----:B------:R-:W-:Y:S01]  /*23b0*/  DFMA R28, R18, R18, -R24 ;  /* 0x00000012121c722b */ /* 0x000fe20000000818 */
[----:B------:R-:W-:Y:S02]  /*23c0*/  VIADD R31, R23, 0x100000 ;  /* 0x00100000171f7836 */ /* 0x000fe40000000000 */
[----:B------:R-:W-:-:S06]  /*23d0*/  IMAD.MOV.U32 R30, RZ, RZ, R22 ;  /* 0x000000ffff1e7224 */ /* 0x000fcc00078e0016 */
[----:B------:R-:W-:Y:S02]  /*23e0*/  DFMA R28, R18, R30, R28 ;  /* 0x0000001e121c722b */ /* 0x000fe4000000001c */
[----:B------:R-:W-:Y:S01]  /*23f0*/  DADD R30, R26, -UR6 ;  /* 0x800000061a1e7e29 */ /* 0x000fe20008000000 */
[----:B------:R-:W-:Y:S01]  /*2400*/  UMOV UR6, 0x80000000 ;  /* 0x8000000000067882 */ /* 0x000fe20000000000 */
[----:B------:R-:W-:Y:S01]  /*2410*/  DFMA R26, R18, R24, -R32 ;  /* 0x00000018121a722b */ /* 0x000fe20000000820 */
[----:B------:R-:W-:Y:S02]  /*2420*/  UMOV UR7, 0x43300000 ;  /* 0x4330000000077882 */ /* 0x000fe40000000000 */
[----:B------:R-:W-:Y:S01]  /*2430*/  DADD R16, R16, -UR6 ;  /* 0x8000000610107e29 */ /* 0x000fe20008000000 */
[----:B------:R-:W-:Y:S01]  /*2440*/  UMOV UR6, 0xfefa39ef ;  /* 0xfefa39ef00067882 */ /* 0x000fe20000000000 */
[----:B------:R-:W-:-:S03]  /*2450*/  UMOV UR7, 0x3fe62e42 ;  /* 0x3fe62e4200077882 */ /* 0x000fc60000000000 */
[----:B------:R-:W-:Y:S02]  /*2460*/  DFMA R26, R22, R24, R26 ;  /* 0x00000018161a722b */ /* 0x000fe4000000001a */
[----:B------:R-:W-:-:S06]  /*2470*/  DADD R24, R20, R30 ;  /* 0x0000000014187229 */ /* 0x000fcc000000001e */
[----:B------:R-:W-:Y:S02]  /*2480*/  DFMA R26, R18, R28, R26 ;  /* 0x0000001c121a722b */ /* 0x000fe4000000001a */
[----:B------:R-:W-:Y:S02]  /*2490*/  DADD R28, R20, -R24 ;  /* 0x00000000141c7229 */ /* 0x000fe40000000818 */
[----:B------:R-:W-:-:S06]  /*24a0*/  DMUL R20, R24, R32 ;  /* 0x0000002018147228 */ /* 0x000fcc0000000000 */
[----:B------:R-:W-:Y:S02]  /*24b0*/  DADD R30, R30, R28 ;  /* 0x000000001e1e7229 */ /* 0x000fe4000000001c */
[----:B------:R-:W-:-:S08]  /*24c0*/  DFMA R28, R24, R32, -R20 ;  /* 0x00000020181c722b */ /* 0x000fd00000000814 */
[----:B------:R-:W-:-:S08]  /*24d0*/  DFMA R26, R24, R26, R28 ;  /* 0x0000001a181a722b */ /* 0x000fd0000000001c */
[----:B------:R-:W-:-:S08]  /*24e0*/  DFMA R30, R30, R32, R26 ;  /* 0x000000201e1e722b */ /* 0x000fd0000000001a */
[----:B------:R-:W-:-:S08]  /*24f0*/  DADD R26, R20, R30 ;  /* 0x00000000141a7229 */ /* 0x000fd0000000001e */
[--C-:B------:R-:W-:Y:S02]  /*2500*/  DADD R24, R18, R26.reuse ;  /* 0x0000000012187229 */ /* 0x100fe4000000001a */
[----:B------:R-:W-:-:S06]  /*2510*/  DADD R20, R20, -R26 ;  /* 0x0000000014147229 */ /* 0x000fcc000000081a */
[----:B------:R-:W-:Y:S02]  /*2520*/  DADD R18, R18, -R24 ;  /* 0x0000000012127229 */ /* 0x000fe40000000818 */
[----:B------:R-:W-:-:S06]  /*2530*/  DADD R20, R30, R20 ;  /* 0x000000001e147229 */ /* 0x000fcc0000000014 */
[----:B------:R-:W-:-:S08]  /*2540*/  DADD R18, R26, R18 ;  /* 0x000000001a127229 */ /* 0x000fd00000000012 */
[----:B------:R-:W-:-:S08]  /*2550*/  DADD R18, R20, R18 ;  /* 0x0000000014127229 */ /* 0x000fd00000000012 */
[----:B------:R-:W-:-:S08]  /*2560*/  DADD R22, R22, R18 ;  /* 0x0000000016167229 */ /* 0x000fd00000000012 */
[----:B------:R-:W-:-:S08]  /*2570*/  DADD R18, R24, R22 ;  /* 0x0000000018127229 */ /* 0x000fd00000000016 */
[--C-:B------:R-:W-:Y:S02]  /*2580*/  DFMA R14, R16, UR6, R18.reuse ;  /* 0x00000006100e7c2b */ /* 0x100fe40008000012 */
[----:B------:R-:W-:-:S06]  /*2590*/  DADD R24, R24, -R18 ;  /* 0x0000000018187229 */ /* 0x000fcc0000000812 */
[----:B------:R-:W-:Y:S02]  /*25a0*/  DFMA R20, R16, -UR6, R14 ;  /* 0x8000000610147c2b */ /* 0x000fe4000800000e */
[----:B------:R-:W-:-:S06]  /*25b0*/  DADD R24, R22, R24 ;  /* 0x0000000016187229 */ /* 0x000fcc0000000018 */
[----:B------:R-:W-:-:S08]  /*25c0*/  DADD R20, -R18, R20 ;  /* 0x0000000012147229 */ /* 0x000fd00000000114 */
[----:B------:R-:W-:-:S08]  /*25d0*/  DADD R20, R24, -R20 ;  /* 0x0000000018147229 */ /* 0x000fd00000000814 */
[----:B------:R-:W-:-:S08]  /*25e0*/  DFMA R20, R16, UR8, R20 ;  /* 0x0000000810147c2b */ /* 0x000fd00008000014 */
[----:B------:R-:W-:-:S08]  /*25f0*/  DADD R16, R14, R20 ;  /* 0x000000000e107229 */ /* 0x000fd00000000014 */
[----:B------:R-:W-:Y:S02]  /*2600*/  DADD R18, R14, -R16 ;  /* 0x000000000e127229 */ /* 0x000fe40000000810 */
[----:B------:R-:W-:-:S06]  /*2610*/  DMUL R14, R16, 2 ;  /* 0x40000000100e7828 */ /* 0x000fcc0000000000 */
[----:B------:R-:W-:Y:S02]  /*2620*/  DADD R20, R20, R18 ;  /* 0x0000000014147229 */ /* 0x000fe40000000012 */
[----:B------:R-:W-:Y:S01]  /*2630*/  DFMA R16, R16, 2, -R14 ;  /* 0x400000001010782b */ /* 0x000fe2000000080e */
[----:B------:R-:W-:Y:S01]  /*2640*/  IMAD.MOV.U32 R18, RZ, RZ, 0x652b82fe ;  /* 0x652b82feff127424 */ /* 0x000fe200078e00ff */
[----:B------:R-:W-:-:S06]  /*2650*/  MOV R19, 0x3ff71547 ;  /* 0x3ff7154700137802 */ /* 0x000fcc0000000f00 */
[----:B------:R-:W-:-:S08]  /*2660*/  DFMA R20, R20, 2, R16 ;  /* 0x400000001414782b */ /* 0x000fd00000000010 */
[----:B------:R-:W-:-:S08]  /*2670*/  DADD R16, R14, R20 ;  /* 0x000000000e107229 */ /* 0x000fd00000000014 */
[----:B------:R-:W-:Y:S02]  /*2680*/  DFMA R18, R16, R18, 6.75539944105574400000e+15 ;  /* 0x433800001012742b */ /* 0x000fe40000000012 */
[----:B------:R-:W-:Y:S01]  /*2690*/  FSETP.GEU.AND P1, PT, |R17|, 4.1917929649353027344, PT ;  /* 0x4086232b1100780b */ /* 0x000fe20003f2e200 */
[----:B------:R-:W-:-:S05]  /*26a0*/  DADD R14, R14, -R16 ;  /* 0x000000000e0e7229 */ /* 0x000fca0000000810 */
[----:B------:R-:W-:-:S03]  /*26b0*/  DADD R22, R18, -6.75539944105574400000e+15 ;  /* 0xc338000012167429 */ /* 0x000fc60000000000 */
[----:B------:R-:W-:-:S05]  /*26c0*/  DADD R20, R20, R14 ;  /* 0x0000000014147229 */ /* 0x000fca000000000e */
[----:B------:R-:W-:Y:S01]  /*26d0*/  DFMA R24, R22, -UR6, R16 ;  /* 0x8000000616187c2b */ /* 0x000fe20008000010 */
[----:B------:R-:W-:Y:S01]  /*26e0*/  UMOV UR6, 0x3b39803f ;  /* 0x3b39803f00067882 */ /* 0x000fe20000000000 */
[----:B------:R-:W-:-:S06]  /*26f0*/  UMOV UR7, 0x3c7abc9e ;  /* 0x3c7abc9e00077882 */ /* 0x000fcc0000000000 */
[----:B------:R-:W-:Y:S01]  /*2700*/  DFMA R22, R22, -UR6, R24 ;  /* 0x8000000616167c2b */ /* 0x000fe20008000018 */
[----:B------:R-:W-:Y:S01]  /*2710*/  UMOV UR6, 0x69ce2bdf ;  /* 0x69ce2bdf00067882 */ /* 0x000fe20000000000 */
[----:B------:R-:W-:Y:S01]  /*2720*/  IMAD.MOV.U32 R24, RZ, RZ, -0x35dec16 ;  /* 0xfca213eaff187424 */ /* 0x000fe200078e00ff */
[----:B------:R-:W-:Y:S01]  /*2730*/  UMOV UR7, 0x3e5ade15 ;  /* 0x3e5ade1500077882 */ /* 0x000fe20000000000 */
[----:B------:R-:W-:-:S06]  /*2740*/  IMAD.MOV.U32 R25, RZ, RZ, 0x3e928af3 ;  /* 0x3e928af3ff197424 */ /* 0x000fcc00078e00ff */
        /* <DEDUP_REMOVED lines=24> */
[----:B------:R-:W-:-:S08]  /*28d0*/  DFMA R24, R22, R24, UR6 ;  /* 0x0000000616187e2b */ /* 0x000fd00008000018 */
[----:B------:R-:W-:-:S08]  /*28e0*/  DFMA R24, R22, R24, 1 ;  /* 0x3ff000001618742b */ /* 0x000fd00000000018 */
[----:B------:R-:W-:-:S10]  /*28f0*/  DFMA R22, R22, R24, 1 ;  /* 0x3ff000001616742b */ /* 0x000fd40000000018 */
[----:B------:R-:W-:Y:S02]  /*2900*/  IMAD R15, R18, 0x100000, R23 ;  /* 0x00100000120f7824 */ /* 0x000fe400078e0217 */
[----:B------:R-:W-:Y:S01]  /*2910*/  IMAD.MOV.U32 R14, RZ, RZ, R22 ;  /* 0x000000ffff0e7224 */ /* 0x000fe200078e0016 */
[----:B------:R-:W-:Y:S06]  /*2920*/  @!P1 BRA `(.L_x_37) ;  /* 0x0000000000309947 */ /* 0x000fec0003800000 */
[----:B------:R-:W-:Y:S01]  /*2930*/  FSETP.GEU.AND P2, PT, |R17|, 4.2275390625, PT ;  /* 0x408748001100780b */ /* 0x000fe20003f4e200 */
[C---:B------:R-:W-:Y:S02]  /*2940*/  DADD R24, R16.reuse, +INF ;  /* 0x7ff0000010187429 */ /* 0x040fe40000000000 */
[----:B------:R-:W-:-:S08]  /*2950*/  DSETP.GEU.AND P1, PT, R16, RZ, PT ;  /* 0x000000ff1000722a */ /* 0x000fd00003f2e000 */
[----:B------:R-:W-:Y:S02]  /*2960*/  FSEL R15, R25, RZ, P1 ;  /* 0x000000ff190f7208 */ /* 0x000fe40000800000 */
[----:B------:R-:W-:-:S04]  /*2970*/  @!P2 LEA.HI R14, R18, R18, RZ, 0x1 ;  /* 0x00000012120ea211 */ /* 0x000fc800078f08ff */
[----:B------:R-:W-:Y:S02]  /*2980*/  @!P2 SHF.R.S32.HI R17, RZ, 0x1, R14 ;  /* 0x00000001ff11a819 */ /* 0x000fe4000001140e */
[----:B------:R-:W-:-:S03]  /*2990*/  FSEL R14, R24, RZ, P1 ;  /* 0x000000ff180e7208 */ /* 0x000fc60000800000 */
[----:B------:R-:W-:Y:S02]  /*29a0*/  @!P2 IMAD.IADD R16, R18, 0x1, -R17 ;  /* 0x000000011210a824 */ /* 0x000fe400078e0a11 */
[----:B------:R-:W-:-:S03]  /*29b0*/  @!P2 IMAD R23, R17, 0x100000, R23 ;  /* 0x001000001117a824 */ /* 0x000fc600078e0217 */
[----:B------:R-:W-:Y:S01]  /*29c0*/  @!P2 LEA R17, R16, 0x3ff00000, 0x14 ;  /* 0x3ff000001011a811 */ /* 0x000fe200078ea0ff */
[----:B------:R-:W-:-:S06]  /*29d0*/  @!P2 IMAD.MOV.U32 R16, RZ, RZ, RZ ;  /* 0x000000ffff10a224 */ /* 0x000fcc00078e00ff */
[----:B------:R-:W-:-:S11]  /*29e0*/  @!P2 DMUL R14, R22, R16 ;  /* 0x00000010160ea228 */ /* 0x000fd60000000000 */
.L_x_37:
[----:B------:R-:W-:Y:S02]  /*29f0*/  DFMA R20, R20, R14, R14 ;  /* 0x0000000e1414722b */ /* 0x000fe4000000000e */
[----:B------:R-:W-:-:S08]  /*2a00*/  DSETP.NEU.AND P1, PT, |R14|, +INF , PT ;  /* 0x7ff000000e00742a */ /* 0x000fd00003f2d200 */
[----:B------:R-:W-:Y:S01]  /*2a10*/  FSEL R16, R14, R20, !P1 ;  /* 0x000000140e107208 */ /* 0x000fe20004800000 */
[----:B------:R-:W-:Y:S01]  /*2a20*/  IMAD.MOV.U32 R14, RZ, RZ, R0 ;  /* 0x000000ffff0e7224 */ /* 0x000fe200078e0000 */
[----:B------:R-:W-:Y:S01]  /*2a30*/  FSEL R20, R15, R21, !P1 ;  /* 0x000000150f147208 */ /* 0x000fe20004800000 */
[----:B------:R-:W-:-:S04]  /*2a40*/  IMAD.MOV.U32 R15, RZ, RZ, 0x0 ;  /* 0x00000000ff0f7424 */ /* 0x000fc800078e00ff */
[----:B------:R-:W-:Y:S05]  /*2a50*/  RET.REL.NODEC R14 `(_Z15device_run_choliPdS_S_i) ;  /* 0xffffffd40e687950 */ /* 0x000fea0003c3ffff */
.L_x_38:
[----:B------:R-:W-:-:S00]  /*2a60*/  BRA `(.L_x_38) ;  /* 0xfffffffc00fc7947 */ /* 0x000fc0000383ffff */
[----:B------:R-:W-:-:S00]  /*2a70*/  NOP ;  /* 0x0000000000007918 */ /* 0x000fc00000000000 */
        /* <DEDUP_REMOVED lines=8> */
.L_x_60:


//--------------------- .text._Z20compute_K_matrix_gpuiPdP10node_coordi --------------------------
	.section	.text._Z20compute_K_matrix_gpuiPdP10node_coordi,"ax",@progbits
	.align	128
        .global         _Z20compute_K_matrix_gpuiPdP10node_coordi
        .type           _Z20compute_K_matrix_gpuiPdP10node_coordi,@function
        .size           _Z20compute_K_matrix_gpuiPdP10node_coordi,(.L_x_62 - _Z20compute_K_matrix_gpuiPdP10node_coordi)
        .other          _Z20compute_K_matrix_gpuiPdP10node_coordi,@"STO_CUDA_ENTRY STV_DEFAULT"
_Z20compute_K_matrix_gpuiPdP10node_coordi:
.text._Z20compute_K_matrix_gpuiPdP10node_coordi:
[----:B------:R-:W-:Y:S01]  /*0000*/  LDC R1, c[0x0][0x37c] ;  /* 0x0000df00ff017b82 */ /* 0x000fe20000000800 */
[----:B------:R-:W0:Y:S07]  /*0010*/  S2R R5, SR_TID.X ;  /* 0x0000000000057919 */ /* 0x000e2e0000002100 */
[----:B------:R-:W1:Y:S01]  /*0020*/  LDC R0, c[0x0][0x398] ;  /* 0x0000e600ff007b82 */ /* 0x000e620000000800 */
[----:B------:R-:W2:Y:S07]  /*0030*/  LDCU.64 UR6, c[0x0][0x358] ;  /* 0x00006b00ff0677ac */ /* 0x000eae0008000a00 */
[----:B------:R-:W2:Y:S01]  /*0040*/  LDC.64 R2, c[0x4][RZ] ;  /* 0x01000000ff027b82 */ /* 0x000ea20000000a00 */
[----:B-1----:R-:W-:-:S05]  /*0050*/  IMAD R0, R0, R0, RZ ;  /* 0x0000000000007224 */ /* 0x002fca00078e02ff */
[----:B0-----:R-:W-:Y:S01]  /*0060*/  ISETP.GE.U32.AND P0, PT, R5, R0, PT ;  /* 0x000000000500720c */ /* 0x001fe20003f06070 */
[----:B--2---:R0:W-:-:S12]  /*0070*/  STG.E desc[UR6][R2.64], R0 ;  /* 0x0000000002007986 */ /* 0x0041d8000c101906 */
[----:B------:R-:W-:Y:S05]  /*0080*/  @P0 EXIT ;  /* 0x000000000000094d */ /* 0x000fea0003800000 */
[----:B------:R-:W1:Y:S01]  /*0090*/  LDCU.64 UR4, c[0x0][0x390] ;  /* 0x00007200ff0477ac */ /* 0x000e620008000a00 */
[----:B0-----:R-:W-:Y:S01]  /*00a0*/  IMAD.MOV.U32 R3, RZ, RZ, R5 ;  /* 0x000000ffff037224 */ /* 0x001fe200078e0005 */
[----:B------:R-:W0:Y:S01]  /*00b0*/  LDCU.64 UR10, c[0x0][0x388] ;  /* 0x00007100ff0a77ac */ /* 0x000e220008000a00 */
[----:B-1----:R-:W-:-:S04]  /*00c0*/  UIADD3 UR4, UP0, UPT, UR4, 0x10, URZ ;  /* 0x0000001004047890 */ /* 0x002fc8000ff1e0ff */
[----:B0-----:R-:W-:-:S12]  /*00d0*/  UIADD3.X UR5, UPT, UPT, URZ, UR5, URZ, UP0, !UPT ;  /* 0x00000005ff057290 */ /* 0x001fd800087fe4ff */
.L_x_51:
[----:B0-----:R-:W0:Y:S01]  /*00e0*/  LDC.64 R6, c[0x0][0x390] ;  /* 0x0000e400ff067b82 */ /* 0x001e220000000a00 */
[----:B------:R-:W1:Y:S01]  /*00f0*/  LDCU.64 UR8, c[0x0][0x388] ;  /* 0x00007100ff0877ac */ /* 0x000e620008000a00 */
[C---:B------:R-:W-:Y:S01]  /*0100*/  ISETP.NE.AND P0, PT, R0.reuse, 0x1, PT ;  /* 0x000000010000780c */ /* 0x040fe20003f05270 */
[----:B------:R-:W-:Y:S02]  /*0110*/  IMAD R10, R0, R3, RZ ;  /* 0x00000003000a7224 */ /* 0x000fe400078e02ff */
[----:B------:R-:W-:Y:S02]  /*0120*/  IMAD.MOV.U32 R2, RZ, RZ, RZ ;  /* 0x000000ffff027224 */ /* 0x000fe400078e00ff */
[----:B------:R-:W-:Y:S01]  /*0130*/  IMAD.IADD R5, R10, 0x1, R3 ;  /* 0x000000010a057824 */ /* 0x000fe200078e0203 */
[----:B-1----:R-:W-:Y:S01]  /*0140*/  MOV R8, UR8 ;  /* 0x0000000800087c02 */ /* 0x002fe20008000f00 */
[----:B------:R-:W-:Y:S02]  /*0150*/  IMAD.U32 R9, RZ, RZ, UR9 ;  /* 0x00000009ff097e24 */ /* 0x000fe4000f8e00ff */
[----:B0-----:R-:W-:-:S04]  /*0160*/  IMAD.WIDE R6, R3, 0x10, R6 ;  /* 0x0000001003067825 */ /* 0x001fc800078e0206 */
[----:B------:R-:W-:Y:S01]  /*0170*/  IMAD.WIDE R4, R5, 0x8, R8 ;  /* 0x0000000805047825 */ /* 0x000fe200078e0208 */
[----:B------:R-:W-:Y:S06]  /*0180*/  @!P0 BRA `(.L_x_39) ;  /* 0x0000000800608947 */ /* 0x000fec0003800000 */
[----:B------:R-:W-:Y:S01]  /*0190*/  MOV R2, R10 ;  /* 0x0000000a00027202 */ /* 0x000fe20000000f00 */
[----:B------:R-:W-:Y:S01]  /*01a0*/  IMAD.MOV R42, RZ, RZ, -R3 ;  /* 0x000000ffff2a7224 */ /* 0x000fe200078e0a03 */
[----:B------:R-:W-:Y:S01]  /*01b0*/  MOV R10, UR4 ;  /* 0x00000004000a7c02 */ /* 0x000fe20008000f00 */
[----:B------:R-:W-:Y:S02]  /*01c0*/  IMAD.MOV.U32 R43, RZ, RZ, RZ ;  /* 0x000000ffff2b7224 */ /* 0x000fe400078e00ff */
[----:B------:R-:W-:-:S07]  /*01d0*/  IMAD.U32 R11, RZ, RZ, UR5 ;  /* 0x00000005ff0b7e24 */ /* 0x000fce000f8e00ff */
.L_x_46:
[----:B------:R-:W2:Y:S04]  /*01e0*/  LDG.E.64 R14, desc[UR6][R6.64+0x8] ;  /* 0x00000806060e7981 */ /* 0x000ea8000c1e1b00 */
[----:B------:R-:W2:Y:S04]  /*01f0*/  LDG.E.64 R16, desc[UR6][R10.64+-0x8] ;  /* 0xfffff8060a107981 */ /* 0x000ea8000c1e1b00 */
[----:B------:R-:W3:Y:S04]  /*0200*/  LDG.E.64 R8, desc[UR6][R6.64] ;  /* 0x0000000606087981 */ /* 0x000ee8000c1e1b00 */
[----:B------:R-:W3:Y:S01]  /*0210*/  LDG.E.64 R12, desc[UR6][R10.64+-0x10] ;  /* 0xfffff0060a0c7981 */ /* 0x000ee2000c1e1b00 */
[----:B------:R-:W-:Y:S01]  /*0220*/  IMAD.MOV.U32 R36, RZ, RZ, 0x652b82fe ;  /* 0x652b82feff247424 */ /* 0x000fe200078e00ff */
[----:B------:R-:W-:Y:S01]  /*0230*/  MOV R37, 0x3ff71547 ;  /* 0x3ff7154700257802 */ /* 0x000fe20000000f00 */
[----:B------:R-:W-:Y:S01]  /*0240*/  UMOV UR8, 0xfefa39ef ;  /* 0xfefa39ef00087882 */ /* 0x000fe20000000000 */
[----:B------:R-:W-:Y:S01]  /*0250*/  UMOV UR9, 0x3fe62e42 ;  /* 0x3fe62e4200097882 */ /* 0x000fe20000000000 */
[----:B------:R-:W-:Y:S01]  /*0260*/  IMAD.MOV.U32 R18, RZ, RZ, 0x7c89eb71 ;  /* 0x7c89eb71ff127424 */ /* 0x000fe200078e00ff */
[----:B------:R-:W-:Y:S01]  /*0270*/  MOV R20, 0x14761f65 ;  /* 0x14761f6500147802 */ /* 0x000fe20000000f00 */
[----:B------:R-:W-:Y:S01]  /*0280*/  IMAD.MOV.U32 R19, RZ, RZ, 0x3efa0199 ;  /* 0x3efa0199ff137424 */ /* 0x000fe200078e00ff */
[----:B------:R-:W-:Y:S01]  /*0290*/  MOV R23, 0x3f56c16c ;  /* 0x3f56c16c00177802 */ /* 0x000fe20000000f00 */
[----:B------:R-:W-:Y:S01]  /*02a0*/  IMAD.MOV.U32 R21, RZ, RZ, 0x3f2a01a0 ;  /* 0x3f2a01a0ff157424 */ /* 0x000fe200078e00ff */
[----:B------:R-:W-:Y:S01]  /*02b0*/  MOV R26, 0x555502a1 ;  /* 0x555502a1001a7802 */ /* 0x000fe20000000f00 */
[----:B------:R-:W-:Y:S01]  /*02c0*/  IMAD.MOV.U32 R22, RZ, RZ, 0x1852b7af ;  /* 0x1852b7afff167424 */ /* 0x000fe200078e00ff */
[----:B------:R-:W-:Y:S01]  /*02d0*/  MOV R29, 0x3fc55555 ;  /* 0x3fc55555001d7802 */ /* 0x000fe20000000f00 */
[----:B------:R-:W-:Y:S01]  /*02e0*/  IMAD.MOV.U32 R24, RZ, RZ, 0x11122322 ;  /* 0x11122322ff187424 */ /* 0x000fe200078e00ff */
[----:B------:R-:W-:Y:S01]  /*02f0*/  BSSY.RECONVERGENT B0, `(.L_x_40) ;  /* 0x0000033000007945 */ /* 0x000fe20003800200 */
[----:B------:R-:W-:-:S02]  /*0300*/  IMAD.MOV.U32 R25, RZ, RZ, 0x3f811111 ;  /* 0x3f811111ff197424 */ /* 0x000fc400078e00ff */
[----:B------:R-:W-:Y:S02]  /*0310*/  IMAD.MOV.U32 R27, RZ, RZ, 0x3fa55555 ;  /* 0x3fa55555ff1b7424 */ /* 0x000fe400078e00ff */
[----:B------:R-:W-:Y:S02]  /*0320*/  IMAD.MOV.U32 R28, RZ, RZ, 0x55555511 ;  /* 0x55555511ff1c7424 */ /* 0x000fe400078e00ff */
[----:B------:R-:W-:Y:S02]  /*0330*/  IMAD.MOV.U32 R30, RZ, RZ, 0xb ;  /* 0x0000000bff1e7424 */ /* 0x000fe400078e00ff */
[----:B------:R-:W-:Y:S01]  /*0340*/  IMAD.MOV.U32 R31, RZ, RZ, 0x3fe00000 ;  /* 0x3fe00000ff1f7424 */ /* 0x000fe200078e00ff */
[----:B--2---:R-:W-:Y:S01]  /*0350*/  DADD R14, R14, -R16 ;  /* 0x000000000e0e7229 */ /* 0x004fe20000000810 */
[----:B------:R-:W-:Y:S01]  /*0360*/  IMAD.MOV.U32 R16, RZ, RZ, 0x62401315 ;  /* 0x62401315ff107424 */ /* 0x000fe200078e00ff */
[----:B------:R-:W-:Y:S01]  /*0370*/  MOV R17, 0x3ec71dee ;  /* 0x3ec71dee00117802 */ /* 0x000fe20000000f00 */
[----:B---3--:R-:W-:-:S05]  /*0380*/  DADD R8, R8, -R12 ;  /* 0x0000000008087229 */ /* 0x008fca000000080c */
[----:B------:R-:W-:Y:S01]  /*0390*/  DMUL R32, R14, R14 ;  /* 0x0000000e0e207228 */ /* 0x000fe20000000000 */
[----:B------:R-:W-:Y:S01]  /*03a0*/  IMAD.MOV.U32 R12, RZ, RZ, 0x69ce2bdf ;  /* 0x69ce2bdfff0c7424 */ /* 0x000fe200078e00ff */
[----:B------:R-:W-:Y:S01]  /*03b0*/  MOV R14, 0xfca213ea ;  /* 0xfca213ea000e7802 */ /* 0x000fe20000000f00 */
[----:B------:R-:W-:Y:S02]  /*03c0*/  IMAD.MOV.U32 R13, RZ, RZ, 0x3e5ade15 ;  /* 0x3e5ade15ff0d7424 */ /* 0x000fe400078e00ff */
[----:B------:R-:W-:-:S03]  /*03d0*/  IMAD.MOV.U32 R15, RZ, RZ, 0x3e928af3 ;  /* 0x3e928af3ff0f7424 */ /* 0x000fc600078e00ff */
[----:B------:R-:W-:-:S08]  /*03e0*/  DFMA R32, R8, R8, R32 ;  /* 0x000000080820722b */ /* 0x000fd00000000020 */
[----:B------:R-:W-:Y:S02]  /*03f0*/  DFMA R36, R32, -R36, 6.75539944105574400000e+15 ;  /* 0x433800002024742b */ /* 0x000fe40000000824 */
[----:B------:R-:W-:-:S06]  /*0400*/  DADD R34, -RZ, -R32 ;  /* 0x00000000ff227229 */ /* 0x000fcc0000000920 */
[----:B------:R-:W-:-:S08]  /*0410*/  DADD R38, R36, -6.75539944105574400000e+15 ;  /* 0xc338000024267429 */ /* 0x000fd00000000000 */
[----:B------:R-:W-:Y:S01]  /*0420*/  DFMA R8, R38, -UR8, -R32 ;  /* 0x8000000826087c2b */ /* 0x000fe20008000820 */
[----:B------:R-:W-:Y:S01]  /*0430*/  UMOV UR8, 0x3b39803f ;  /* 0x3b39803f00087882 */ /* 0x000fe20000000000 */
[----:B------:R-:W-:-:S06]  /*0440*/  UMOV UR9, 0x3c7abc9e ;  /* 0x3c7abc9e00097882 */ /* 0x000fcc0000000000 */
[----:B------:R-:W-:-:S08]  /*0450*/  DFMA R38, R38, -UR8, R8 ;  /* 0x8000000826267c2b */ /* 0x000fd00008000008 */
[----:B------:R-:W-:-:S08]  /*0460*/  DFMA R8, R38, R12, R14 ;  /* 0x0000000c2608722b */ /* 0x000fd0000000000e */
        /* <DEDUP_REMOVED lines=8> */
[----:B------:R-:W-:-:S08]  /*04f0*/  DFMA R8, R38, R8, 1 ;  /* 0x3ff000002608742b */ /* 0x000fd00000000008 */
[----:B------:R-:W-:Y:S01]  /*0500*/  DFMA R8, R38, R8, 1 ;  /* 0x3ff000002608742b */ /* 0x000fe20000000008 */
[----:B------:R-:W-:-:S04]  /*0510*/  MOV R38, R35 ;  /* 0x0000002300267202 */ /* 0x000fc80000000f00 */
[----:B------:R-:W-:-:S05]  /*0520*/  FSETP.GEU.AND P0, PT, |R38|, 4.1917929649353027344, PT ;  /* 0x4086232b2600780b */ /* 0x000fca0003f0e200 */
[----:B------:R-:W-:Y:S02]  /*0530*/  IMAD R35, R36, 0x100000, R9 ;  /* 0x0010000024237824 */ /* 0x000fe400078e0209 */
[----:B------:R-:W-:-:S06]  /*0540*/  IMAD.MOV.U32 R34, RZ, RZ, R8 ;  /* 0x000000ffff227224 */ /* 0x000fcc00078e0008 */
[----:B------:R-:W-:Y:S05]  /*0550*/  @!P0 BRA `(.L_x_41) ;  /* 0x0000000000308947 */ /* 0x000fea0003800000 */
[----:B------:R-:W-:Y:S01]  /*0560*/  FSETP.GEU.AND P1, PT, |R38|, 4.2275390625, PT ;  /* 0x408748002600780b */ /* 0x000fe20003f2e200 */
[C---:B------:R-:W-:Y:S02]  /*0570*/  DADD R34, -R32.reuse, +INF ;  /* 0x7ff0000020227429 */ /* 0x040fe40000000100 */
[----:B------:R-:W-:-:S08]  /*0580*/  DSETP.GT.AND P0, PT, R32, RZ, PT ;  /* 0x000000ff2000722a */ /* 0x000fd00003f04000 */
[----:B------:R-:W-:Y:S02]  /*0590*/  FSEL R34, R34, RZ, !P0 ;  /* 0x000000ff22227208 */ /* 0x000fe40004000000 */
[----:B------:R-:W-:Y:S02]  /*05a0*/  @!P1 LEA.HI R37, R36, R36, RZ, 0x1 ;  /* 0x0000002424259211 */ /* 0x000fe400078f08ff */
[----:B------:R-:W-:Y:S02]  /*05b0*/  FSEL R35, R35, RZ, !P0 ;  /* 0x000000ff23237208 */ /* 0x000fe40004000000 */
[----:B------:R-:W-:-:S04]  /*05c0*/  @!P1 SHF.R.S32.HI R37, RZ, 0x1, R37 ;  /* 0x00000001ff259819 */ /* 0x000fc80000011425 */
[----:B------:R-:W-:Y:S01]  /*05d0*/  @!P1 IADD3 R32, PT, PT, R36, -R37, RZ ;  /* 0x8000002524209210 */ /* 0x000fe20007ffe0ff */
[----:B------:R-:W-:-:S03]  /*05e0*/  @!P1 IMAD R9, R37, 0x100000, R9 ;  /* 0x0010000025099824 */ /* 0x000fc600078e0209 */
[----:B------:R-:W-:Y:S01]  /*05f0*/  @!P1 LEA R33, R32, 0x3ff00000, 0x14 ;  /* 0x3ff0000020219811 */ /* 0x000fe200078ea0ff */
[----:B------:R-:W-:-:S06]  /*0600*/  @!P1 IMAD.MOV.U32 R32, RZ, RZ, RZ ;  /* 0x000000ffff209224 */ /* 0x000fcc00078e00ff */
[----:B------:R-:W-:-:S11]  /*0610*/  @!P1 DMUL R34, R8, R32 ;  /* 0x0000002008229228 */ /* 0x000fd60000000000 */
.L_x_41:
[----:B------:R-:W-:Y:S05]  /*0620*/  BSYNC.RECONVERGENT B0 ;  /* 0x0000000000007941 */ /* 0x000fea0003800200 */
.L_x_40:
[----:B------:R-:W-:Y:S01]  /*0630*/  MOV R8, UR10 ;  /* 0x0000000a00087c02 */ /* 0x000fe20008000f00 */
[----:B------:R-:W-:Y:S01]  /*0640*/  IMAD.U32 R9, RZ, RZ, UR11 ;  /* 0x0000000bff097e24 */ /* 0x000fe2000f8e00ff */
[----:B------:R-:W-:Y:S01]  /*0650*/  ISETP.NE.AND P0, PT, R42, RZ, PT ;  /* 0x000000ff2a00720c */ /* 0x000fe20003f05270 */
[----:B------:R-:W-:Y:S02]  /*0660*/  BSSY.RECONVERGENT B0, `(.L_x_42) ;  /* 0x0000009000007945 */ /* 0x000fe40003800200 */
[----:B------:R-:W-:-:S05]  /*0670*/  IMAD.WIDE R32, R2, 0x8, R8 ;  /* 0x0000000802207825 */ /* 0x000fca00078e0208 */
[----:B------:R0:W-:Y:S05]  /*0680*/  STG.E.64 desc[UR6][R32.64], R34 ;  /* 0x0000002220007986 */ /* 0x0001ea000c101b06 */
[----:B------:R-:W-:Y:S05]  /*0690*/  @P0 BRA `(.L_x_43) ;  /* 0x0000000000140947 */ /* 0x000fea0003800000 */
[----:B0-----:R-:W2:Y:S01]  /*06a0*/  LDG.E.64 R34, desc[UR6][R4.64] ;  /* 0x0000000604227981 */ /* 0x001ea2000c1e1b00 */
[----:B------:R-:W-:Y:S01]  /*06b0*/  UMOV UR8, 0x47ae147b ;  /* 0x47ae147b00087882 */ /* 0x000fe20000000000 */
[----:B------:R-:W-:Y:S02]  /*06c0*/  UMOV UR9, 0x3f847ae1 ;  /* 0x3f847ae100097882 */ /* 0x000fe40000000000 */
[----:B--2---:R-:W-:-:S07]  /*06d0*/  DADD R34, R34, UR8 ;  /* 0x0000000822227e29 */ /* 0x004fce0008000000 */
[----:B------:R1:W-:Y:S04]  /*06e0*/  STG.E.64 desc[UR6][R4.64], R34 ;  /* 0x0000002204007986 */ /* 0x0003e8000c101b06 */
.L_x_43:
[----:B------:R-:W-:Y:S05]  /*06f0*/  BSYNC.RECONVERGENT B0 ;  /* 0x0000000000007941 */ /* 0x000fea0003800200 */
.L_x_42:
[----:B01----:R-:W2:Y:S04]  /*0700*/  LDG.E.64 R34, desc[UR6][R6.64+0x8] ;  /* 0x0000080606227981 */ /* 0x003ea8000c1e1b00 */
[----:B------:R-:W2:Y:S04]  /*0710*/  LDG.E.64 R36, desc[UR6][R10.64+0x8] ;  /* 0x000008060a247981 */ /* 0x000ea8000c1e1b00 */
[----:B------:R-:W3:Y:S04]  /*0720*/  LDG.E.64 R40, desc[UR6][R6.64] ;  /* 0x0000000606287981 */ /* 0x000ee8000c1e1b00 */
[----:B------:R-:W3:Y:S01]  /*0730*/  LDG.E.64 R38, desc[UR6][R10.64] ;  /* 0x000000060a267981 */ /* 0x000ee2000c1e1b00 */
[----:B------:R-:W-:Y:S01]  /*0740*/  UMOV UR8, 0xfefa39ef ;  /* 0xfefa39ef00087882 */ /* 0x000fe20000000000 */
[----:B------:R-:W-:Y:S01]  /*0750*/  UMOV UR9, 0x3fe62e42 ;  /* 0x3fe62e4200097882 */ /* 0x000fe20000000000 */
[----:B------:R-:W-:Y:S01]  /*0760*/  BSSY.RECONVERGENT B0, `(.L_x_44) ;  /* 0x0000029000007945 */ /* 0x000fe20003800200 */
[----:B--2---:R-:W-:-:S02]  /*0770*/  DADD R34, R34, -R36 ;  /* 0x0000000022227229 */ /* 0x004fc40000000824 */
[----:B---3--:R-:W-:-:S06]  /*0780*/  DADD R38, R40, -R38 ;  /* 0x0000000028267229 */ /* 0x008fcc0000000826 */
[----:B------:R-:W-:Y:S01]  /*0790*/  DMUL R34, R34, R34 ;  /* 0x0000002222227228 */ /* 0x000fe20000000000 */
[----:B------:R-:W-:Y:S01]  /*07a0*/  IMAD.MOV.U32 R36, RZ, RZ, 0x652b82fe ;  /* 0x652b82feff247424 */ /* 0x000fe200078e00ff */
[----:B------:R-:W-:-:S06]  /*07b0*/  MOV R37, 0x3ff71547 ;  /* 0x3ff7154700257802 */ /* 0x000fcc0000000f00 */
[----:B------:R-:W-:-:S08]  /*07c0*/  DFMA R34, R38, R38, R34 ;  /* 0x000000262622722b */ /* 0x000fd00000000022 */
[----:B------:R-:W-:-:S08]  /*07d0*/  DFMA R36, R34, -R36, 6.75539944105574400000e+15 ;  /* 0x433800002224742b */ /* 0x000fd00000000824 */
        /* <DEDUP_REMOVED lines=12> */
[----:B------:R-:W-:Y:S02]  /*08a0*/  DFMA R12, R40, R12, R28 ;  /* 0x0000000c280c722b */ /* 0x000fe4000000001c */
[----:B------:R-:W-:-:S06]  /*08b0*/  DADD R16, -RZ, -R34 ;  /* 0x00000000ff107229 */ /* 0x000fcc0000000922 */
[----:B------:R-:W-:-:S04]  /*08c0*/  DFMA R12, R40, R12, R30 ;  /* 0x0000000c280c722b */ /* 0x000fc8000000001e */
[----:B------:R-:W-:-:S04]  /*08d0*/  FSETP.GEU.AND P0, PT, |R17|, 4.1917929649353027344, PT ;  /* 0x4086232b1100780b */ /* 0x000fc80003f0e200 */
[----:B------:R-:W-:-:S08]  /*08e0*/  DFMA R12, R40, R12, 1 ;  /* 0x3ff00000280c742b */ /* 0x000fd0000000000c */
[----:B------:R-:W-:-:S10]  /*08f0*/  DFMA R14, R40, R12, 1 ;  /* 0x3ff00000280e742b */ /* 0x000fd4000000000c */
[----:B------:R-:W-:Y:S02]  /*0900*/  IMAD R13, R36, 0x100000, R15 ;  /* 0x00100000240d7824 */ /* 0x000fe400078e020f */
[----:B------:R-:W-:Y:S01]  /*0910*/  IMAD.MOV.U32 R12, RZ, RZ, R14 ;  /* 0x000000ffff0c7224 */ /* 0x000fe200078e000e */
[----:B------:R-:W-:Y:S06]  /*0920*/  @!P0 BRA `(.L_x_45) ;  /* 0x0000000000308947 */ /* 0x000fec0003800000 */
[----:B------:R-:W-:Y:S01]  /*0930*/  FSETP.GEU.AND P1, PT, |R17|, 4.2275390625, PT ;  /* 0x408748001100780b */ /* 0x000fe20003f2e200 */
[C---:B------:R-:W-:Y:S02]  /*0940*/  DADD R18, -R34.reuse, +INF ;  /* 0x7ff0000022127429 */ /* 0x040fe40000000100 */
[----:B------:R-:W-:-:S08]  /*0950*/  DSETP.GT.AND P0, PT, R34, RZ, PT ;  /* 0x000000ff2200722a */ /* 0x000fd00003f04000 */
[----:B------:R-:W-:Y:S02]  /*0960*/  FSEL R13, R19, RZ, !P0 ;  /* 0x000000ff130d7208 */ /* 0x000fe40004000000 */
[----:B------:R-:W-:-:S04]  /*0970*/  @!P1 LEA.HI R12, R36, R36, RZ, 0x1 ;  /* 0x00000024240c9211 */ /* 0x000fc800078f08ff */
[----:B------:R-:W-:Y:S02]  /*0980*/  @!P1 SHF.R.S32.HI R17, RZ, 0x1, R12 ;  /* 0x00000001ff119819 */ /* 0x000fe4000001140c */
[----:B------:R-:W-:Y:S02]  /*0990*/  FSEL R12, R18, RZ, !P0 ;  /* 0x000000ff120c7208 */ /* 0x000fe40004000000 */
[----:B------:R-:W-:Y:S01]  /*09a0*/  @!P1 IADD3 R16, PT, PT, R36, -R17, RZ ;  /* 0x8000001124109210 */ /* 0x000fe20007ffe0ff */
[----:B------:R-:W-:-:S03]  /*09b0*/  @!P1 IMAD R15, R17, 0x100000, R15 ;  /* 0x00100000110f9824 */ /* 0x000fc600078e020f */
[----:B------:R-:W-:Y:S01]  /*09c0*/  @!P1 LEA R17, R16, 0x3ff00000, 0x14 ;  /* 0x3ff0000010119811 */ /* 0x000fe200078ea0ff */
[----:B------:R-:W-:-:S06]  /*09d0*/  @!P1 IMAD.MOV.U32 R16, RZ, RZ, RZ ;  /* 0x000000ffff109224 */ /* 0x000fcc00078e00ff */
[----:B------:R-:W-:-:S11]  /*09e0*/  @!P1 DMUL R12, R14, R16 ;  /* 0x000000100e0c9228 */ /* 0x000fd60000000000 */
.L_x_45:
[----:B------:R-:W-:Y:S05]  /*09f0*/  BSYNC.RECONVERGENT B0 ;  /* 0x0000000000007941 */ /* 0x000fea0003800200 */
.L_x_44:
[----:B------:R-:W-:Y:S01]  /*0a00*/  IADD3 R14, PT, PT, R43, 0x1, RZ ;  /* 0x000000012b0e7810 */ /* 0x000fe20007ffe0ff */
[----:B------:R0:W-:Y:S03]  /*0a10*/  STG.E.64 desc[UR6][R32.64+0x8], R12 ;  /* 0x0000080c20007986 */ /* 0x0001e6000c101b06 */
[----:B------:R-:W-:-:S13]  /*0a20*/  ISETP.NE.AND P0, PT, R3, R14, PT ;  /* 0x0000000e0300720c */ /* 0x000fda0003f05270 */
[----:B------:R-:W2:Y:S01]  /*0a30*/  @!P0 LDG.E.64 R14, desc[UR6][R4.64] ;  /* 0x00000006040e8981 */ /* 0x000ea2000c1e1b00 */
[----:B------:R-:W-:Y:S01]  /*0a40*/  @!P0 IMAD.MOV.U32 R16, RZ, RZ, 0x47ae147b ;  /* 0x47ae147bff108424 */ /* 0x000fe200078e00ff */
[----:B------:R-:W-:Y:S01]  /*0a50*/  IADD3 R43, PT, PT, R43, 0x2, RZ ;  /* 0x000000022b2b7810 */ /* 0x000fe20007ffe0ff */
[----:B------:R-:W-:Y:S01]  /*0a60*/  @!P0 IMAD.MOV.U32 R17, RZ, RZ, 0x3f847ae1 ;  /* 0x3f847ae1ff118424 */ /* 0x000fe200078e00ff */
[----:B------:R-:W-:Y:S01]  /*0a70*/  IADD3 R10, P1, PT, R10, 0x20, RZ ;  /* 0x000000200a0a7810 */ /* 0x000fe20007f3e0ff */
[----:B------:R-:W-:Y:S01]  /*0a80*/  VIADD R42, R42, 0x2 ;  /* 0x000000022a2a7836 */ /* 0x000fe20000000000 */
[----:B------:R-:W-:-:S03]  /*0a90*/  IADD3 R2, PT, PT, R2, 0x2, RZ ;  /* 0x0000000202027810 */ /* 0x000fc60007ffe0ff */
[----:B------:R-:W-:Y:S01]  /*0aa0*/  IMAD.X R11, RZ, RZ, R11, P1 ;  /* 0x000000ffff0b7224 */ /* 0x000fe200008e060b */
[----:B--2---:R-:W-:Y:S01]  /*0ab0*/  @!P0 DADD R14, R14, R16 ;  /* 0x000000000e0e8229 */ /* 0x004fe20000000010 */
[----:B------:R-:W-:-:S06]  /*0ac0*/  LOP3.LUT R16, R0, 0x7ffffffc, RZ, 0xc0, !PT ;  /* 0x7ffffffc00107812 */ /* 0x000fcc00078ec0ff */
[----:B------:R0:W-:Y:S01]  /*0ad0*/  @!P0 STG.E.64 desc[UR6][R4.64], R14 ;  /* 0x0000000e04008986 */ /* 0x0001e2000c101b06 */
[----:B------:R-:W-:-:S13]  /*0ae0*/  ISETP.NE.AND P0, PT, R43, R16, PT ;  /* 0x000000102b00720c */ /* 0x000fda0003f05270 */
[----:B0-----:R-:W-:Y:S05]  /*0af0*/  @P0 BRA `(.L_x_46) ;  /* 0xfffffff400b80947 */ /* 0x001fea000383ffff */
[----:B------:R-:W-:-:S07]  /*0b00*/  IMAD.MOV.U32 R2, RZ, RZ, R16 ;  /* 0x000000ffff027224 */ /* 0x000fce00078e0010 */
.L_x_39:
[----:B------:R-:W-:-:S13]  /*0b10*/  LOP3.LUT P0, RZ, R0, 0x1, RZ, 0xc0, !PT ;  /* 0x0000000100ff7812 */ /* 0x000fda000780c0ff */
[----:B------:R-:W-:Y:S05]  /*0b20*/  @!P0 BRA `(.L_x_47) ;  /* 0x0000000400548947 */ /* 0x000fea0003800000 */
[----:B------:R-:W0:Y:S01]  /*0b30*/  LDC.64 R14, c[0x0][0x390] ;  /* 0x0000e400ff0e7b82 */ /* 0x000e220000000a00 */
[----:B------:R-:W2:Y:S04]  /*0b40*/  LDG.E.64 R16, desc[UR6][R6.64+0x8] ;  /* 0x0000080606107981 */ /* 0x000ea8000c1e1b00 */
[----:B------:R1:W3:Y:S01]  /*0b50*/  LDG.E.64 R10, desc[UR6][R6.64] ;  /* 0x00000006060a7981 */ /* 0x0002e2000c1e1b00 */
[----:B0-----:R-:W-:-:S05]  /*0b60*/  IMAD.WIDE.U32 R14, R2, 0x10, R14 ;  /* 0x00000010020e7825 */ /* 0x001fca00078e000e */
[----:B------:R-:W2:Y:S04]  /*0b70*/  LDG.E.64 R18, desc[UR6][R14.64+0x8] ;  /* 0x000008060e127981 */ /* 0x000ea8000c1e1b00 */
[----:B------:R-:W3:Y:S01]  /*0b80*/  LDG.E.64 R12, desc[UR6][R14.64] ;  /* 0x000000060e0c7981 */ /* 0x000ee2000c1e1b00 */
[----:B------:R-:W-:Y:S01]  /*0b90*/  UMOV UR8, 0xfefa39ef ;  /* 0xfefa39ef00087882 */ /* 0x000fe20000000000 */
[----:B------:R-:W-:Y:S01]  /*0ba0*/  UMOV UR9, 0x3fe62e42 ;  /* 0x3fe62e4200097882 */ /* 0x000fe20000000000 */
[----:B-1----:R-:W-:Y:S02]  /*0bb0*/  IMAD.MOV.U32 R6, RZ, RZ, -0x35dec16 ;  /* 0xfca213eaff067424 */ /* 0x002fe400078e00ff */
[----:B------:R-:W-:Y:S01]  /*0bc0*/  IMAD.MOV.U32 R7, RZ, RZ, 0x3e928af3 ;  /* 0x3e928af3ff077424 */ /* 0x000fe200078e00ff */
        /* <DEDUP_REMOVED lines=12> */
[----:B------:R-:W-:Y:S01]  /*0c90*/  DFMA R18, R16, -UR8, R18 ;  /* 0x8000000810127c2b */ /* 0x000fe20008000012 */
[----:B------:R-:W-:Y:S01]  /*0ca0*/  UMOV UR8, 0x69ce2bdf ;  /* 0x69ce2bdf00087882 */ /* 0x000fe20000000000 */
[----:B------:R-:W-:-:S06]  /*0cb0*/  UMOV UR9, 0x3e5ade15 ;  /* 0x3e5ade1500097882 */ /* 0x000fcc0000000000 */
        /* <DEDUP_REMOVED lines=21> */
[----:B------:R-:W-:-:S05]  /*0e10*/  DADD R14, -RZ, -R12 ;  /* 0x00000000ff0e7229 */ /* 0x000fca000000090c */
[----:B------:R-:W-:Y:S01]  /*0e20*/  DFMA R6, R18, R6, UR8 ;  /* 0x0000000812067e2b */ /* 0x000fe20008000006 */
[----:B------:R-:W-:Y:S01]  /*0e30*/  UMOV UR8, 0xb ;  /* 0x0000000b00087882 */ /* 0x000fe20000000000 */
[----:B------:R-:W-:-:S06]  /*0e40*/  UMOV UR9, 0x3fe00000 ;  /* 0x3fe0000000097882 */ /* 0x000fcc0000000000 */
[----:B------:R-:W-:Y:S01]  /*0e50*/  DFMA R6, R18, R6, UR8 ;  /* 0x0000000812067e2b */ /* 0x000fe20008000006 */
[----:B------:R-:W-:-:S04]  /*0e60*/  MOV R16, R15 ;  /* 0x0000000f00107202 */ /* 0x000fc80000000f00 */
[----:B------:R-:W-:-:S03]  /*0e70*/  FSETP.GEU.AND P0, PT, |R16|, 4.1917929649353027344, PT ;  /* 0x4086232b1000780b */ /* 0x000fc60003f0e200 */
[----:B------:R-:W-:Y:S01]  /*0e80*/  DFMA R6, R18, R6, 1 ;  /* 0x3ff000001206742b */ /* 0x000fe20000000006 */
[----:B------:R-:W-:-:S07]  /*0e90*/  IMAD R15, R0, R3, RZ ;  /* 0x00000003000f7224 */ /* 0x000fce00078e02ff */
[----:B------:R-:W-:Y:S01]  /*0ea0*/  DFMA R18, R18, R6, 1 ;  /* 0x3ff000001212742b */ /* 0x000fe20000000006 */
[----:B------:R-:W-:-:S04]  /*0eb0*/  IMAD.IADD R15, R15, 0x1, R2 ;  /* 0x000000010f0f7824 */ /* 0x000fc800078e0202 */
[----:B------:R-:W-:-:S05]  /*0ec0*/  IMAD.WIDE R14, R15, 0x8, R8 ;  /* 0x000000080f0e7825 */ /* 0x000fca00078e0208 */
[----:B------:R-:W-:Y:S01]  /*0ed0*/  LEA R7, R10, R19, 0x14 ;  /* 0x000000130a077211 */ /* 0x000fe200078ea0ff */
[----:B------:R-:W-:Y:S01]  /*0ee0*/  IMAD.MOV.U32 R6, RZ, RZ, R18 ;  /* 0x000000ffff067224 */ /* 0x000fe200078e0012 */
[----:B------:R-:W-:Y:S06]  /*0ef0*/  @!P0 BRA `(.L_x_49) ;  /* 0x0000000000348947 */ /* 0x000fec0003800000 */
[----:B------:R-:W-:Y:S01]  /*0f00*/  FSETP.GEU.AND P1, PT, |R16|, 4.2275390625, PT ;  /* 0x408748001000780b */ /* 0x000fe20003f2e200 */
[C---:B------:R-:W-:Y:S02]  /*0f10*/  DADD R16, -R12.reuse, +INF ;  /* 0x7ff000000c107429 */ /* 0x040fe40000000100 */
[----:B------:R-:W-:-:S08]  /*0f20*/  DSETP.GT.AND P0, PT, R12, RZ, PT ;  /* 0x000000ff0c00722a */ /* 0x000fd00003f04000 */
[----:B------:R-:W-:Y:S02]  /*0f30*/  FSEL R7, R17, RZ, !P0 ;  /* 0x000000ff11077208 */ /* 0x000fe40004000000 */
[----:B------:R-:W-:Y:S02]  /*0f40*/  @!P1 LEA.HI R6, R10, R10, RZ, 0x1 ;  /* 0x0000000a0a069211 */ /* 0x000fe400078f08ff */
[----:B------:R-:W-:Y:S02]  /*0f50*/  @!P1 MOV R8, R18 ;  /* 0x0000001200089202 */ /* 0x000fe40000000f00 */
[----:B------:R-:W-:Y:S02]  /*0f60*/  @!P1 SHF.R.S32.HI R9, RZ, 0x1, R6 ;  /* 0x00000001ff099819 */ /* 0x000fe40000011406 */
[----:B------:R-:W-:Y:S02]  /*0f70*/  FSEL R6, R16, RZ, !P0 ;  /* 0x000000ff10067208 */ /* 0x000fe40004000000 */
[----:B------:R-:W-:Y:S01]  /*0f80*/  @!P1 IADD3 R10, PT, PT, R10, -R9, RZ ;  /* 0x800000090a0a9210 */ /* 0x000fe20007ffe0ff */
[----:B------:R-:W-:-:S03]  /*0f90*/  @!P1 IMAD R9, R9, 0x100000, R19 ;  /* 0x0010000009099824 */ /* 0x000fc600078e0213 */
[----:B------:R-:W-:Y:S01]  /*0fa0*/  @!P1 LEA R11, R10, 0x3ff00000, 0x14 ;  /* 0x3ff000000a0b9811 */ /* 0x000fe200078ea0ff */
[----:B------:R-:W-:-:S06]  /*0fb0*/  @!P1 IMAD.MOV.U32 R10, RZ, RZ, RZ ;  /* 0x000000ffff0a9224 */ /* 0x000fcc00078e00ff */
[----:B------:R-:W-:-:S11]  /*0fc0*/  @!P1 DMUL R6, R8, R10 ;  /* 0x0000000a08069228 */ /* 0x000fd60000000000 */
.L_x_49:
[----:B------:R-:W-:Y:S05]  /*0fd0*/  BSYNC.RECONVERGENT B0 ;  /* 0x0000000000007941 */ /* 0x000fea0003800200 */
.L_x_48:
[----:B------:R0:W-:Y:S01]  /*0fe0*/  STG.E.64 desc[UR6][R14.64], R6 ;  /* 0x000000060e007986 */ /* 0x0001e2000c101b06 */
[----:B------:R-:W-:Y:S01]  /*0ff0*/  ISETP.NE.AND P0, PT, R3, R2, PT ;  /* 0x000000020300720c */ /* 0x000fe20003f05270 */
[----:B------:R-:W-:-:S12]  /*1000*/  BSSY.RECONVERGENT B0, `(.L_x_47) ;  /* 0x0000007000007945 */ /* 0x000fd80003800200 */
[----:B0-----:R-:W-:Y:S05]  /*1010*/  @P0 BRA `(.L_x_50) ;  /* 0x0000000000140947 */ /* 0x001fea0003800000 */
[----:B------:R-:W2:Y:S01]  /*1020*/  LDG.E.64 R6, desc[UR6][R4.64] ;  /* 0x0000000604067981 */ /* 0x000ea2000c1e1b00 */
[----:B------:R-:W-:Y:S01]  /*1030*/  UMOV UR8, 0x47ae147b ;  /* 0x47ae147b00087882 */ /* 0x000fe20000000000 */
[----:B------:R-:W-:Y:S02]  /*1040*/  UMOV UR9, 0x3f847ae1 ;  /* 0x3f847ae100097882 */ /* 0x000fe40000000000 */
[----:B--2---:R-:W-:-:S07]  /*1050*/  DADD R6, R6, UR8 ;  /* 0x0000000806067e29 */ /* 0x004fce0008000000 */
[----:B------:R0:W-:Y:S04]  /*1060*/  STG.E.64 desc[UR6][R4.64], R6 ;  /* 0x0000000604007986 */ /* 0x0001e8000c101b06 */
.L_x_50:
[----:B------:R-:W-:Y:S05]  /*1070*/  BSYNC.RECONVERGENT B0 ;  /* 0x0000000000007941 */ /* 0x000fea0003800200 */
.L_x_47:
[----:B------:R-:W1:Y:S02]  /*1080*/  LDCU UR8, c[0x0][0x380] ;  /* 0x00007000ff0877ac */ /* 0x000e640008000800 */
[----:B-1----:R-:W-:-:S04]  /*1090*/  IADD3 R3, PT, PT, R3, UR8, RZ ;  /* 0x0000000803037c10 */ /* 0x002fc8000fffe0ff */
[----:B------:R-:W-:-:S13]  /*10a0*/  ISETP.GE.AND P0, PT, R3, R0, PT ;  /* 0x000000000300720c */ /* 0x000fda0003f06270 */
[----:B------:R-:W-:Y:S05]  /*10b0*/  @!P0 BRA `(.L_x_51) ;  /* 0xfffffff000088947 */ /* 0x000fea000383ffff */
[----:B------:R-:W-:Y:S05]  /*10c0*/  EXIT ;  /* 0x000000000000794d */ /* 0x000fea0003800000 */
.L_x_52:
        /* <DEDUP_REMOVED lines=11> */
.L_x_62:


//--------------------- .text._Z15gpu_matrix_multPdS_S_iii --------------------------
	.section	.text._Z15gpu_matrix_multPdS_S_iii,"ax",@progbits
	.align	128
        .global         _Z15gpu_matrix_multPdS_S_iii
        .type           _Z15gpu_matrix_multPdS_S_iii,@function
        .size           _Z15gpu_matrix_multPdS_S_iii,(.L_x_63 - _Z15gpu_matrix_multPdS_S_iii)
        .other          _Z15gpu_matrix_multPdS_S_iii,@"STO_CUDA_ENTRY STV_DEFAULT"
_Z15gpu_matrix_multPdS_S_iii:
.text._Z15gpu_matrix_multPdS_S_iii:
[----:B------:R-:W-:Y:S01]  /*0000*/  LDC R1, c[0x0][0x37c] ;  /* 0x0000df00ff017b82 */ /* 0x000fe20000000800 */
[----:B------:R-:W0:Y:S07]  /*0010*/  S2R R2, SR_TID.Y ;  /* 0x0000000000027919 */ /* 0x000e2e0000002200 */
[----:B------:R-:W0:Y:S01]  /*0020*/  S2UR UR4, SR_CTAID.Y ;  /* 0x00000000000479c3 */ /* 0x000e220000002600 */
[----:B------:R-:W1:Y:S01]  /*0030*/  LDCU UR6, c[0x0][0x398] ;  /* 0x00007300ff0677ac */ /* 0x000e620008000800 */
[----:B------:R-:W2:Y:S06]  /*0040*/  S2R R4, SR_TID.X ;  /* 0x0000000000047919 */ /* 0x000eac0000002100 */
[----:B------:R-:W0:Y:S08]  /*0050*/  LDC R3, c[0x0][0x364] ;  /* 0x0000d900ff037b82 */ /* 0x000e300000000800 */
[----:B------:R-:W2:Y:S08]  /*0060*/  S2UR UR5, SR_CTAID.X ;  /* 0x00000000000579c3 */ /* 0x000eb00000002500 */
[----:B------:R-:W2:Y:S08]  /*0070*/  LDC R5, c[0x0][0x360] ;  /* 0x0000d800ff057b82 */ /* 0x000eb00000000800 */
[----:B------:R-:W3:Y:S01]  /*0080*/  LDC R0, c[0x0][0x3a0] ;  /* 0x0000e800ff007b82 */ /* 0x000ee20000000800 */
[----:B0-----:R-:W-:-:S05]  /*0090*/  IMAD R3, R3, UR4, R2 ;  /* 0x0000000403037c24 */ /* 0x001fca000f8e0202 */
[----:B-1----:R-:W-:Y:S01]  /*00a0*/  ISETP.GE.AND P0, PT, R3, UR6, PT ;  /* 0x0000000603007c0c */ /* 0x002fe2000bf06270 */
[----:B--2---:R-:W-:-:S05]  /*00b0*/  IMAD R5, R5, UR5, R4 ;  /* 0x0000000505057c24 */ /* 0x004fca000f8e0204 */
[----:B---3--:R-:W-:-:S13]  /*00c0*/  ISETP.GE.OR P0, PT, R5, R0, P0 ;  /* 0x000000000500720c */ /* 0x008fda0000706670 */
[----:B------:R-:W-:Y:S05]  /*00d0*/  @P0 EXIT ;  /* 0x000000000000094d */ /* 0x000fea0003800000 */
[----:B------:R-:W0:Y:S01]  /*00e0*/  LDC R2, c[0x0][0x39c] ;  /* 0x0000e700ff027b82 */ /* 0x000e220000000800 */
[----:B------:R-:W1:Y:S01]  /*00f0*/  LDCU.64 UR4, c[0x0][0x358] ;  /* 0x00006b00ff0477ac */ /* 0x000e620008000a00 */
[----:B------:R-:W-:Y:S02]  /*0100*/  CS2R R18, SRZ ;  /* 0x0000000000127805 */ /* 0x000fe4000001ff00 */
[----:B0-----:R-:W-:-:S13]  /*0110*/  ISETP.GE.AND P0, PT, R2, 0x1, PT ;  /* 0x000000010200780c */ /* 0x001fda0003f06270 */
[----:B-1----:R-:W-:Y:S05]  /*0120*/  @!P0 BRA `(.L_x_53) ;  /* 0x0000000400e08947 */ /* 0x002fea0003800000 */
[C---:B------:R-:W-:Y:S01]  /*0130*/  ISETP.GE.U32.AND P1, PT, R2.reuse, 0x8, PT ;  /* 0x000000080200780c */ /* 0x040fe20003f26070 */
[----:B------:R-:W-:Y:S01]  /*0140*/  HFMA2 R7, -RZ, RZ, 0, 0 ;  /* 0x00000000ff077431 */ /* 0x000fe200000001ff */
[----:B------:R-:W-:Y:S01]  /*0150*/  LOP3.LUT R4, R2, 0x7, RZ, 0xc0, !PT ;  /* 0x0000000702047812 */ /* 0x000fe200078ec0ff */
[----:B------:R-:W-:Y:S01]  /*0160*/  IMAD R6, R3, R2, RZ ;  /* 0x0000000203067224 */ /* 0x000fe200078e02ff */
[----:B------:R-:W-:Y:S02]  /*0170*/  CS2R R18, SRZ ;  /* 0x0000000000127805 */ /* 0x000fe4000001ff00 */
[----:B------:R-:W-:-:S07]  /*0180*/  ISETP.NE.AND P0, PT, R4, RZ, PT ;  /* 0x000000ff0400720c */ /* 0x000fce0003f05270 */
[----:B------:R-:W-:Y:S06]  /*0190*/  @!P1 BRA `(.L_x_54) ;  /* 0x0000000000c49947 */ /* 0x000fec0003800000 */
[----:B------:R-:W0:Y:S01]  /*01a0*/  LDC.64 R8, c[0x0][0x380] ;  /* 0x0000e000ff087b82 */ /* 0x000e220000000a00 */
[----:B------:R-:W-:Y:S01]  /*01b0*/  LOP3.LUT R7, R2, 0x7ffffff8, RZ, 0xc0, !PT ;  /* 0x7ffffff802077812 */ /* 0x000fe200078ec0ff */
[----:B------:R-:W-:Y:S01]  /*01c0*/  IMAD.MOV.U32 R27, RZ, RZ, R5 ;  /* 0x000000ffff1b7224 */ /* 0x000fe200078e0005 */
[----:B------:R-:W-:-:S03]  /*01d0*/  CS2R R18, SRZ ;  /* 0x0000000000127805 */ /* 0x000fc6000001ff00 */
[----:B------:R-:W-:Y:S02]  /*01e0*/  IMAD.MOV R26, RZ, RZ, -R7 ;  /* 0x000000ffff1a7224 */ /* 0x000fe400078e0a07 */
[----:B0-----:R-:W-:-:S03]  /*01f0*/  IMAD.WIDE.U32 R8, R6, 0x8, R8 ;  /* 0x0000000806087825 */ /* 0x001fc600078e0008 */
[----:B------:R-:W-:-:S04]  /*0200*/  IADD3 R10, P1, PT, R8, 0x20, RZ ;  /* 0x00000020080a7810 */ /* 0x000fc80007f3e0ff */
[----:B------:R-:W-:-:S09]  /*0210*/  IADD3.X R11, PT, PT, RZ, R9, RZ, P1, !PT ;  /* 0x00000009ff0b7210 */ /* 0x000fd20000ffe4ff */
.L_x_55:
[----:B------:R-:W0:Y:S01]  /*0220*/  LDC.64 R22, c[0x0][0x388] ;  /* 0x0000e200ff167b82 */ /* 0x000e220000000a00 */
[----:B------:R-:W-:Y:S01]  /*0230*/  MOV R8, R10 ;  /* 0x0000000a00087202 */ /* 0x000fe20000000f00 */
[----:B------:R-:W-:-:S05]  /*0240*/  IMAD.MOV.U32 R9, RZ, RZ, R11 ;  /* 0x000000ffff097224 */ /* 0x000fca00078e000b */
[----:B------:R-:W2:Y:S04]  /*0250*/  LDG.E.64 R14, desc[UR4][R8.64+-0x20] ;  /* 0xffffe004080e7981 */ /* 0x000ea8000c1e1b00 */
[----:B------:R-:W3:Y:S01]  /*0260*/  LDG.E.64 R10, desc[UR4][R8.64+-0x18] ;  /* 0xffffe804080a7981 */ /* 0x000ee2000c1e1b00 */
[----:B0-----:R-:W-:-:S05]  /*0270*/  IMAD.WIDE R22, R27, 0x8, R22 ;  /* 0x000000081b167825 */ /* 0x001fca00078e0216 */
[----:B------:R-:W2:Y:S01]  /*0280*/  LDG.E.64 R12, desc[UR4][R22.64] ;  /* 0x00000004160c7981 */ /* 0x000ea2000c1e1b00 */
[----:B------:R-:W-:-:S05]  /*0290*/  IMAD.WIDE R28, R0, 0x8, R22 ;  /* 0x00000008001c7825 */ /* 0x000fca00078e0216 */
[----:B------:R-:W3:Y:S01]  /*02a0*/  LDG.E.64 R16, desc[UR4][R28.64] ;  /* 0x000000041c107981 */ /* 0x000ee2000c1e1b00 */
[C---:B------:R-:W-:Y:S01]  /*02b0*/  IMAD.WIDE R24, R0.reuse, 0x8, R28 ;  /* 0x0000000800187825 */ /* 0x040fe200078e021c */
[----:B--2---:R-:W-:Y:S02]  /*02c0*/  DFMA R18, R14, R12, R18 ;  /* 0x0000000c0e12722b */ /* 0x004fe40000000012 */
[----:B------:R-:W2:Y:S04]  /*02d0*/  LDG.E.64 R14, desc[UR4][R8.64+-0x10] ;  /* 0xfffff004080e7981 */ /* 0x000ea8000c1e1b00 */
[----:B------:R-:W2:Y:S01]  /*02e0*/  LDG.E.64 R12, desc[UR4][R24.64] ;  /* 0x00000004180c7981 */ /* 0x000ea2000c1e1b00 */
[----:B------:R-:W-:Y:S01]  /*02f0*/  IMAD.WIDE R20, R0, 0x8, R24 ;  /* 0x0000000800147825 */ /* 0x000fe200078e0218 */
[----:B---3--:R-:W-:-:S02]  /*0300*/  DFMA R16, R10, R16, R18 ;  /* 0x000000100a10722b */ /* 0x008fc40000000012 */
[----:B------:R-:W3:Y:S04]  /*0310*/  LDG.E.64 R10, desc[UR4][R8.64+-0x8] ;  /* 0xfffff804080a7981 */ /* 0x000ee8000c1e1b00 */
        /* <DEDUP_REMOVED lines=9> */
[----:B------:R-:W-:-:S03]  /*03b0*/  IMAD.WIDE R24, R0, 0x8, R28 ;  /* 0x0000000800187825 */ /* 0x000fc600078e021c */
[----:B------:R-:W4:Y:S01]  /*03c0*/  LDG.E.64 R22, desc[UR4][R8.64+0x18] ;  /* 0x0000180408167981 */ /* 0x000f22000c1e1b00 */
[----:B------:R-:W-:-:S06]  /*03d0*/  IMAD.WIDE R20, R0, 0x8, R24 ;  /* 0x0000000800147825 */ /* 0x000fcc00078e0218 */
[----:B------:R-:W4:Y:S01]  /*03e0*/  LDG.E.64 R20, desc[UR4][R20.64] ;  /* 0x0000000414147981 */ /* 0x000f22000c1e1b00 */
[----:B--2---:R-:W-:-:S03]  /*03f0*/  DFMA R14, R16, R14, R18 ;  /* 0x0000000e100e722b */ /* 0x004fc60000000012 */
[----:B------:R-:W2:Y:S04]  /*0400*/  LDG.E.64 R16, desc[UR4][R8.64+0x10] ;  /* 0x0000100408107981 */ /* 0x000ea8000c1e1b00 */
[----:B------:R-:W2:Y:S01]  /*0410*/  LDG.E.64 R18, desc[UR4][R24.64] ;  /* 0x0000000418127981 */ /* 0x000ea2000c1e1b00 */
[----:B------:R-:W-:Y:S01]  /*0420*/  IADD3 R26, PT, PT, R26, 0x8, RZ ;  /* 0x000000081a1a7810 */ /* 0x000fe20007ffe0ff */
[----:B---3--:R-:W-:-:S03]  /*0430*/  DFMA R10, R10, R12, R14 ;  /* 0x0000000c0a0a722b */ /* 0x008fc6000000000e */
[----:B------:R-:W-:Y:S02]  /*0440*/  ISETP.NE.AND P1, PT, R26, RZ, PT ;  /* 0x000000ff1a00720c */ /* 0x000fe40003f25270 */
[----:B------:R-:W-:-:S03]  /*0450*/  LEA R27, R0, R27, 0x3 ;  /* 0x0000001b001b7211 */ /* 0x000fc600078e18ff */
[----:B--2---:R-:W-:Y:S01]  /*0460*/  DFMA R18, R16, R18, R10 ;  /* 0x000000121012722b */ /* 0x004fe2000000000a */
[----:B------:R-:W-:-:S07]  /*0470*/  IADD3 R10, P2, PT, R8, 0x40, RZ ;  /* 0x00000040080a7810 */ /* 0x000fce0007f5e0ff */
[----:B----4-:R-:W-:Y:S01]  /*0480*/  DFMA R18, R22, R20, R18 ;  /* 0x000000141612722b */ /* 0x010fe20000000012 */
[----:B------:R-:W-:Y:S01]  /*0490*/  IMAD.X R11, RZ, RZ, R9, P2 ;  /* 0x000000ffff0b7224 */ /* 0x000fe200010e0609 */
[----:B------:R-:W-:Y:S09]  /*04a0*/  @P1 BRA `(.L_x_55) ;  /* 0xfffffffc005c1947 */ /* 0x000ff2000383ffff */
.L_x_54:
[----:B------:R-:W-:Y:S05]  /*04b0*/  @!P0 BRA `(.L_x_53) ;  /* 0x0000000000fc8947 */ /* 0x000fea0003800000 */
[----:B------:R-:W-:Y:S02]  /*04c0*/  ISETP.GE.U32.AND P1, PT, R4, 0x4, PT ;  /* 0x000000040400780c */ /* 0x000fe40003f26070 */
[----:B------:R-:W-:-:S04]  /*04d0*/  LOP3.LUT R26, R2, 0x3, RZ, 0xc0, !PT ;  /* 0x00000003021a7812 */ /* 0x000fc800078ec0ff */
[----:B------:R-:W-:-:S07]  /*04e0*/  ISETP.NE.AND P0, PT, R26, RZ, PT ;  /* 0x000000ff1a00720c */ /* 0x000fce0003f05270 */
[----:B------:R-:W-:Y:S06]  /*04f0*/  @!P1 BRA `(.L_x_56) ;  /* 0x00000000006c9947 */ /* 0x000fec0003800000 */
[----:B------:R-:W0:Y:S01]  /*0500*/  LDC.64 R24, c[0x0][0x380] ;  /* 0x0000e000ff187b82 */ /* 0x000e220000000a00 */
[----:B------:R-:W1:Y:S01]  /*0510*/  LDCU.64 UR6, c[0x0][0x380] ;  /* 0x00007000ff0677ac */ /* 0x000e620008000a00 */
[C---:B------:R-:W-:Y:S01]  /*0520*/  IMAD.IADD R9, R6.reuse, 0x1, R7 ;  /* 0x0000000106097824 */ /* 0x040fe200078e0207 */
[----:B------:R-:W-:Y:S01]  /*0530*/  IADD3 R4, P1, PT, R6, R7, RZ ;  /* 0x0000000706047210 */ /* 0x000fe20007f3e0ff */
[----:B------:R-:W-:-:S04]  /*0540*/  IMAD R13, R7, R0, R5 ;  /* 0x00000000070d7224 */ /* 0x000fc800078e0205 */
[----:B------:R-:W2:Y:S01]  /*0550*/  LDC.64 R10, c[0x0][0x388] ;  /* 0x0000e200ff0a7b82 */ /* 0x000ea20000000a00 */
[----:B0-----:R-:W-:-:S06]  /*0560*/  IMAD.WIDE.U32 R24, R9, 0x8, R24 ;  /* 0x0000000809187825 */ /* 0x001fcc00078e0018 */
[----:B------:R-:W3:Y:S01]  /*0570*/  LDG.E.64 R24, desc[UR4][R24.64] ;  /* 0x0000000418187981 */ /* 0x000ee2000c1e1b00 */
[----:B--2---:R-:W-:Y:S01]  /*0580*/  IMAD.WIDE R10, R13, 0x8, R10 ;  /* 0x000000080d0a7825 */ /* 0x004fe200078e020a */
[----:B------:R-:W-:Y:S02]  /*0590*/  IADD3.X R13, PT, PT, RZ, RZ, RZ, P1, !PT ;  /* 0x000000ffff0d7210 */ /* 0x000fe40000ffe4ff */
[----:B-1----:R-:W-:Y:S02]  /*05a0*/  LEA R28, P1, R4, UR6, 0x3 ;  /* 0x00000006041c7c11 */ /* 0x002fe4000f8218ff */
[----:B------:R-:W3:Y:S01]  /*05b0*/  LDG.E.64 R8, desc[UR4][R10.64] ;  /* 0x000000040a087981 */ /* 0x000ee2000c1e1b00 */
[----:B------:R-:W-:Y:S01]  /*05c0*/  IMAD.WIDE R14, R0, 0x8, R10 ;  /* 0x00000008000e7825 */ /* 0x000fe200078e020a */
[----:B------:R-:W-:-:S05]  /*05d0*/  LEA.HI.X R29, R4, UR7, R13, 0x3, P1 ;  /* 0x00000007041d7c11 */ /* 0x000fca00088f1c0d */
[----:B------:R-:W2:Y:S01]  /*05e0*/  LDG.E.64 R12, desc[UR4][R28.64+0x8] ;  /* 0x000008041c0c7981 */ /* 0x000ea2000c1e1b00 */
[----:B------:R-:W-:-:S03]  /*05f0*/  IMAD.WIDE R20, R0, 0x8, R14 ;  /* 0x0000000800147825 */ /* 0x000fc600078e020e */
[----:B------:R-:W2:Y:S04]  /*0600*/  LDG.E.64 R10, desc[UR4][R14.64] ;  /* 0x000000040e0a7981 */ /* 0x000ea8000c1e1b00 */
[----:B------:R-:W4:Y:S01]  /*0610*/  LDG.E.64 R16, desc[UR4][R20.64] ;  /* 0x0000000414107981 */ /* 0x000f22000c1e1b00 */
[----:B------:R-:W-:-:S03]  /*0620*/  IMAD.WIDE R22, R0, 0x8, R20 ;  /* 0x0000000800167825 */ /* 0x000fc600078e0214 */
[----:B------:R-:W4:Y:S04]  /*0630*/  LDG.E.64 R14, desc[UR4][R28.64+0x10] ;  /* 0x000010041c0e7981 */ /* 0x000f28000c1e1b00 */
[----:B------:R-:W5:Y:S04]  /*0640*/  LDG.E.64 R20, desc[UR4][R28.64+0x18] ;  /* 0x000018041c147981 */ /* 0x000f68000c1e1b00 */
[----:B------:R-:W5:Y:S01]  /*0650*/  LDG.E.64 R22, desc[UR4][R22.64] ;  /* 0x0000000416167981 */ /* 0x000f62000c1e1b00 */
[----:B------:R-:W-:Y:S01]  /*0660*/  VIADD R7, R7, 0x4 ;  /* 0x0000000407077836 */ /* 0x000fe20000000000 */
[----:B---3--:R-:W-:-:S08]  /*0670*/  DFMA R8, R24, R8, R18 ;  /* 0x000000081808722b */ /* 0x008fd00000000012 */
[----:B--2---:R-:W-:-:S08]  /*0680*/  DFMA R8, R12, R10, R8 ;  /* 0x0000000a0c08722b */ /* 0x004fd00000000008 */
[----:B----4-:R-:W-:-:S08]  /*0690*/  DFMA R8, R14, R16, R8 ;  /* 0x000000100e08722b */ /* 0x010fd00000000008 */
[----:B-----5:R-:W-:-:S11]  /*06a0*/  DFMA R18, R20, R22, R8 ;  /* 0x000000161412722b */ /* 0x020fd60000000008 */
.L_x_56:
[----:B------:R-:W-:Y:S05]  /*06b0*/  @!P0 BRA `(.L_x_53) ;  /* 0x00000000007c8947 */ /* 0x000fea0003800000 */
[----:B------:R-:W-:Y:S01]  /*06c0*/  ISETP.NE.AND P1, PT, R26, 0x1, PT ;  /* 0x000000011a00780c */ /* 0x000fe20003f25270 */
[----:B------:R-:W0:Y:S01]  /*06d0*/  LDC.64 R12, c[0x0][0x380] ;  /* 0x0000e000ff0c7b82 */ /* 0x000e220000000a00 */
[----:B------:R-:W-:-:S04]  /*06e0*/  LOP3.LUT R2, R2, 0x1, RZ, 0xc0, !PT ;  /* 0x0000000102027812 */ /* 0x000fc800078ec0ff */
[----:B------:R-:W-:-:S03]  /*06f0*/  ISETP.NE.U32.AND P0, PT, R2, 0x1, PT ;  /* 0x000000010200780c */ /* 0x000fc60003f05070 */
[----:B------:R-:W1:Y:S04]  /*0700*/  LDC.64 R20, c[0x0][0x388] ;  /* 0x0000e200ff147b82 */ /* 0x000e680000000a00 */
[CC--:B------:R-:W-:Y:S01]  /*0710*/  @P1 IADD3 R17, PT, PT, R6.reuse, R7.reuse, RZ ;  /* 0x0000000706111210 */ /* 0x0c0fe20007ffe0ff */
[C---:B------:R-:W-:Y:S01]  /*0720*/  @P1 IMAD R23, R7.reuse, R0, R5 ;  /* 0x0000000007171224 */ /* 0x040fe200078e0205 */
[----:B------:R-:W-:Y:S01]  /*0730*/  @P1 IADD3 R2, P2, PT, R6, R7, RZ ;  /* 0x0000000706021210 */ /* 0x000fe20007f5e0ff */
[----:B------:R-:W-:Y:S01]  /*0740*/  @P1 VIADD R7, R7, 0x2 ;  /* 0x0000000207071836 */ /* 0x000fe20000000000 */
[----:B------:R-:W2:Y:S02]  /*0750*/  @P1 LDC.64 R8, c[0x0][0x380] ;  /* 0x0000e000ff081b82 */ /* 0x000ea40000000a00 */
[----:B------:R-:W-:-:S06]  /*0760*/  @P1 IADD3.X R4, PT, PT, RZ, RZ, RZ, P2, !PT ;  /* 0x000000ffff041210 */ /* 0x000fcc00017fe4ff */
[----:B------:R-:W3:Y:S01]  /*0770*/  LDC.64 R14, c[0x0][0x380] ;  /* 0x0000e000ff0e7b82 */ /* 0x000ee20000000a00 */
[----:B0-----:R-:W-:-:S07]  /*0780*/  @P1 IMAD.WIDE.U32 R16, R17, 0x8, R12 ;  /* 0x0000000811101825 */ /* 0x001fce00078e000c */
[----:B------:R-:W0:Y:S01]  /*0790*/  LDC.64 R10, c[0x0][0x388] ;  /* 0x0000e200ff0a7b82 */ /* 0x000e220000000a00 */
[----:B-1----:R-:W-:Y:S01]  /*07a0*/  @P1 IMAD.WIDE R20, R23, 0x8, R20 ;  /* 0x0000000817141825 */ /* 0x002fe200078e0214 */
[----:B------:R-:W4:Y:S04]  /*07b0*/  @P1 LDG.E.64 R16, desc[UR4][R16.64] ;  /* 0x0000000410101981 */ /* 0x000f28000c1e1b00 */
[----:B------:R-:W4:Y:S01]  /*07c0*/  @P1 LDG.E.64 R12, desc[UR4][R20.64] ;  /* 0x00000004140c1981 */ /* 0x000f22000c1e1b00 */
[----:B--2---:R-:W-:Y:S01]  /*07d0*/  @P1 LEA R8, P2, R2, R8, 0x3 ;  /* 0x0000000802081211 */ /* 0x004fe200078418ff */
[----:B------:R-:W-:-:S03]  /*07e0*/  @P1 IMAD.WIDE R22, R0, 0x8, R20 ;  /* 0x0000000800161825 */ /* 0x000fc600078e0214 */
[----:B------:R-:W-:Y:S01]  /*07f0*/  @P1 LEA.HI.X R9, R2, R9, R4, 0x3, P2 ;  /* 0x0000000902091211 */ /* 0x000fe200010f1c04 */
[----:B------:R-:W-:Y:S01]  /*0800*/  @!P0 IMAD R27, R7, R0, R5 ;  /* 0x00000000071b8224 */ /* 0x000fe200078e0205 */
[----:B------:R-:W-:Y:S02]  /*0810*/  @!P0 IADD3 R25, PT, PT, R6, R7, RZ ;  /* 0x0000000706198210 */ /* 0x000fe40007ffe0ff */
[----:B------:R-:W2:Y:S04]  /*0820*/  @P1 LDG.E.64 R6, desc[UR4][R22.64] ;  /* 0x0000000416061981 */ /* 0x000ea8000c1e1b00 */
[----:B------:R-:W2:Y:S01]  /*0830*/  @P1 LDG.E.64 R8, desc[UR4][R8.64+0x8] ;  /* 0x0000080408081981 */ /* 0x000ea2000c1e1b00 */
[----:B---3--:R-:W-:-:S04]  /*0840*/  @!P0 IMAD.WIDE.U32 R14, R25, 0x8, R14 ;  /* 0x00000008190e8825 */ /* 0x008fc800078e000e */
[----:B0-----:R-:W-:Y:S02]  /*0850*/  @!P0 IMAD.WIDE R10, R27, 0x8, R10 ;  /* 0x000000081b0a8825 */ /* 0x001fe400078e020a */
[----:B------:R-:W3:Y:S04]  /*0860*/  @!P0 LDG.E.64 R14, desc[UR4][R14.64] ;  /* 0x000000040e0e8981 */ /* 0x000ee8000c1e1b00 */
[----:B------:R-:W3:Y:S01]  /*0870*/  @!P0 LDG.E.64 R10, desc[UR4][R10.64] ;  /* 0x000000040a0a8981 */ /* 0x000ee2000c1e1b00 */
[----:B----4-:R-:W-:-:S08]  /*0880*/  @P1 DFMA R12, R16, R12, R18 ;  /* 0x0000000c100c122b */ /* 0x010fd00000000012 */
[----:B--2---:R-:W-:-:S08]  /*0890*/  @P1 DFMA R18, R8, R6, R12 ;  /* 0x000000060812122b */ /* 0x004fd0000000000c */
[----:B---3--:R-:W-:-:S11]  /*08a0*/  @!P0 DFMA R18, R14, R10, R18 ;  /* 0x0000000a0e12822b */ /* 0x008fd60000000012 */
.L_x_53:
[----:B------:R-:W0:Y:S01]  /*08b0*/  LDC.64 R6, c[0x0][0x390] ;  /* 0x0000e400ff067b82 */ /* 0x000e220000000a00 */
[----:B------:R-:W-:-:S04]  /*08c0*/  IMAD R3, R3, R0, R5 ;  /* 0x0000000003037224 */ /* 0x000fc800078e0205 */
[----:B0-----:R-:W-:-:S05]  /*08d0*/  IMAD.WIDE R2, R3, 0x8, R6 ;  /* 0x0000000803027825 */ /* 0x001fca00078e0206 */
[----:B------:R-:W-:Y:S01]  /*08e0*/  STG.E.64 desc[UR4][R2.64], R18 ;  /* 0x0000001202007986 */ /* 0x000fe2000c101b04 */
[----:B------:R-:W-:Y:S05]  /*08f0*/  EXIT ;  /* 0x000000000000794d */ /* 0x000fea0003800000 */
.L_x_57:
        /* <DEDUP_REMOVED lines=16> */
.L_x_63:


//--------------------- .nv.shared.reserved.0     --------------------------
	.section	.nv.shared.reserved.0,"aw",@nobits
	.weak		__nv_reservedSMEM_offset_0_alias
	.size		__nv_reservedSMEM_offset_0_alias, 0, 64
	.other		__nv_reservedSMEM_offset_0_alias,@"STO_CUDA_RESERVED_SHARED STV_DEFAULT"
__nv_reservedSMEM_offset_0_alias:
	.zero		0
	.zero		64


//--------------------- .nv.global                --------------------------
	.section	.nv.global,"aw",@nobits
	.align	8
.nv.global:
	.type		node_coord,@object
	.size		node_coord,(n - node_coord)
node_coord:
	.zero		16
	.type		n,@object
	.size		n,(count - n)
n:
	.zero		4
	.type		count,@object
	.size		count,(.L_1 - count)
count:
	.zero		4
.L_1:


//--------------------- .nv.constant0._Z15device_run_choliPdS_S_i --------------------------
	.section	.nv.constant0._Z15device_run_choliPdS_S_i,"a",@progbits
	.sectionflags	@""
	.align	4
.nv.constant0._Z15device_run_choliPdS_S_i:
	.zero		932


//--------------------- .nv.constant0._Z20compute_K_matrix_gpuiPdP10node_coordi --------------------------
	.section	.nv.constant0._Z20compute_K_matrix_gpuiPdP10node_coordi,"a",@progbits
	.sectionflags	@""
	.align	4
.nv.constant0._Z20compute_K_matrix_gpuiPdP10node_coordi:
	.zero		924


//--------------------- .nv.constant0._Z15gpu_matrix_multPdS_S_iii --------------------------
	.section	.nv.constant0._Z15gpu_matrix_multPdS_S_iii,"a",@progbits
	.sectionflags	@""
	.align	4
.nv.constant0._Z15gpu_matrix_multPdS_S_iii:
	.zero		932


//--------------------- SYMBOLS --------------------------

	.type		.nv.reservedSmem.offset0,@object
	.size		.nv.reservedSmem.offset0,0x4
